	.target	sm_100a

	.elftype	@"ET_EXEC"


//--------------------- .note.nv.tkinfo           --------------------------
	.section	.note.nv.tkinfo,"",@"SHT_NOTE"
	.sectionflags	@"SHF_NOTE_NV_TKINFO"
	.tkinfo
        /*0018*/ 	.word	0x00000002
        /*0030*/ 	.string	""
        /*0030*/ 	.string	"ptxas"
        /*0030*/ 	.string	"Cuda compilation tools, release 13.0, V13.0.88"
        /*0030*/ 	.string	"Build cuda_13.0.r13.0/compiler.36424714_0"
        /*0030*/ 	.string	"-arch sm_100a -m 64 "



//--------------------- .note.nv.cuinfo           --------------------------
	.section	.note.nv.cuinfo,"",@"SHT_NOTE"
	.sectionflags	@"SHF_NOTE_NV_CUINFO"
        /*0018*/ 	.short	0x0002
        /*001a*/ 	.short	0x0064
        /*001c*/ 	.short	0x0082
	.zero		2


//--------------------- .nv.info                  --------------------------
	.section	.nv.info,"",@"SHT_CUDA_INFO"
	.align	4


	//----- nvinfo : EIATTR_REGCOUNT
	.align		4
        /*0000*/ 	.byte	0x04, 0x2f
        /*0002*/ 	.short	(.L_20 - .L_19)
	.align		4
.L_19:
        /*0004*/ 	.word	index@(_ZN7cutlass13device_kernelINS_4gemm6kernel13GemmUniversalIN4cute5tupleIJiiiiEEENS1_10collective13CollectiveMmaINS1_35MainloopSm100TmaUmmaWarpSpecializedILi8ELi2ELi4ENS5_IJNS4_1CILi2EEENSA_ILi1EEESC_EEEEENS5_IJNSA_ILi128EEENSA_ILi256EEESF_EEENS_12float_e5m2_tENS5_IJlSC_lEEESI_SJ_NS4_8TiledMMAINS4_8MMA_AtomIJNS4_10MMA_TraitsINS4_25SM100_MMA_F8F6F4_2x1SM_SSEJSI_SI_fSF_SG_NS4_17integral_constantINS4_4UMMA5MajorELSQ_0EEESR_NSO_INSP_7ScaleInELSS_0EEEST_EEEEEENS4_6LayoutINS5_IJSC_SC_SC_EEENS5_IJNSA_ILi0EEESY_SY_EEEEENS5_IJNS4_10UnderscoreES11_S11_EEEEENS4_18SM100_TMA_2SM_LOADENS4_14ComposedLayoutINS4_7SwizzleILi3ELi4ELi3EEENS4_18smem_ptr_flag_bitsILi8EEENSW_INS5_IJNSA_ILi8EEESF_EEENS5_IJSF_SC_EEEEEEEvNS4_8identityES14_S1E_vS1F_EENS_8epilogue10collective18CollectiveEpilogueINS1H_23Sm100TmaWarpSpecializedILi4ELi2ELi32ELb0ELb0EEEJNS5_IJNSA_ILi64EEESG_SF_EEENS5_IJNSW_IS1M_SC_EENSW_INS5_IJNSA_ILi32EEESB_EEENS5_IJSC_SF_EEEEEEEESI_SJ_SI_SJ_NS1H_6fusion15FusionCallbacksIS1L_NS1U_17LinearCombinationISI_fSI_fLNS_15FloatRoundStyleE2EEES1N_S1T_JEEENS4_5SM1004TMEM4LOAD26SM100_TMEM_LOAD_32dp32b32xENS4_13SM90_TMA_LOADENS15_INS16_ILi1ELi4ELi3EEES19_NSW_INS5_IJS1A_S1P_EEENS5_IJS1P_SC_EEEEEEENS4_39AutoVectorizingCopyWithAssumedAlignmentILi128EEENS4_14SM90_TMA_STOREES29_S2B_S2B_EEEvvEEEEvNT_6ParamsE)
        /*0008*/ 	.word	0x00000078


	//----- nvinfo : EIATTR_FRAME_SIZE
	.align		4
.L_20:
        /*000c*/ 	.byte	0x04, 0x11
        /*000e*/ 	.short	(.L_22 - .L_21)
	.align		4
.L_21:
        /*0010*/ 	.word	index@($__internal_2_$__cuda_sm10x_tcgen05_guardrail_trap_unallocated_columns_being_dealloced)
        /*0014*/ 	.word	0x00000000


	//----- nvinfo : EIATTR_FRAME_SIZE
	.align		4
.L_22:
        /*0018*/ 	.byte	0x04, 0x11
        /*001a*/ 	.short	(.L_24 - .L_23)
	.align		4
.L_23:
        /*001c*/ 	.word	index@($__internal_1_$__cuda_sm10x_tcgen05_guardrail_trap_phase_invalid_during_alloc)
        /*0020*/ 	.word	0x00000000


	//----- nvinfo : EIATTR_FRAME_SIZE
	.align		4
.L_24:
        /*0024*/ 	.byte	0x04, 0x11
        /*0026*/ 	.short	(.L_26 - .L_25)
	.align		4
.L_25:
        /*0028*/ 	.word	index@($__internal_0_$__cuda_sm10x_tcgen05_guardrail_trap_col_being_dealloced_not_returned_by_alloc)
        /*002c*/ 	.word	0x00000000


	//----- nvinfo : EIATTR_FRAME_SIZE
	.align		4
.L_26:
        /*0030*/ 	.byte	0x04, 0x11
        /*0032*/ 	.short	(.L_28 - .L_27)
	.align		4
.L_27:
        /*0034*/ 	.word	index@(_ZN7cutlass13device_kernelINS_4gemm6kernel13GemmUniversalIN4cute5tupleIJiiiiEEENS1_10collective13CollectiveMmaINS1_35MainloopSm100TmaUmmaWarpSpecializedILi8ELi2ELi4ENS5_IJNS4_1CILi2EEENSA_ILi1EEESC_EEEEENS5_IJNSA_ILi128EEENSA_ILi256EEESF_EEENS_12float_e5m2_tENS5_IJlSC_lEEESI_SJ_NS4_8TiledMMAINS4_8MMA_AtomIJNS4_10MMA_TraitsINS4_25SM100_MMA_F8F6F4_2x1SM_SSEJSI_SI_fSF_SG_NS4_17integral_constantINS4_4UMMA5MajorELSQ_0EEESR_NSO_INSP_7ScaleInELSS_0EEEST_EEEEEENS4_6LayoutINS5_IJSC_SC_SC_EEENS5_IJNSA_ILi0EEESY_SY_EEEEENS5_IJNS4_10UnderscoreES11_S11_EEEEENS4_18SM100_TMA_2SM_LOADENS4_14ComposedLayoutINS4_7SwizzleILi3ELi4ELi3EEENS4_18smem_ptr_flag_bitsILi8EEENSW_INS5_IJNSA_ILi8EEESF_EEENS5_IJSF_SC_EEEEEEEvNS4_8identityES14_S1E_vS1F_EENS_8epilogue10collective18CollectiveEpilogueINS1H_23Sm100TmaWarpSpecializedILi4ELi2ELi32ELb0ELb0EEEJNS5_IJNSA_ILi64EEESG_SF_EEENS5_IJNSW_IS1M_SC_EENSW_INS5_IJNSA_ILi32EEESB_EEENS5_IJSC_SF_EEEEEEEESI_SJ_SI_SJ_NS1H_6fusion15FusionCallbacksIS1L_NS1U_17LinearCombinationISI_fSI_fLNS_15FloatRoundStyleE2EEES1N_S1T_JEEENS4_5SM1004TMEM4LOAD26SM100_TMEM_LOAD_32dp32b32xENS4_13SM90_TMA_LOADENS15_INS16_ILi1ELi4ELi3EEES19_NSW_INS5_IJS1A_S1P_EEENS5_IJS1P_SC_EEEEEEENS4_39AutoVectorizingCopyWithAssumedAlignmentILi128EEENS4_14SM90_TMA_STOREES29_S2B_S2B_EEEvvEEEEvNT_6ParamsE)
        /*0038*/ 	.word	0x00000000


	//----- nvinfo : EIATTR_MIN_STACK_SIZE
	.align		4
.L_28:
        /*003c*/ 	.byte	0x04, 0x12
        /*003e*/ 	.short	(.L_30 - .L_29)
	.align		4
.L_29:
        /*0040*/ 	.word	index@(_ZN7cutlass13device_kernelINS_4gemm6kernel13GemmUniversalIN4cute5tupleIJiiiiEEENS1_10collective13CollectiveMmaINS1_35MainloopSm100TmaUmmaWarpSpecializedILi8ELi2ELi4ENS5_IJNS4_1CILi2EEENSA_ILi1EEESC_EEEEENS5_IJNSA_ILi128EEENSA_ILi256EEESF_EEENS_12float_e5m2_tENS5_IJlSC_lEEESI_SJ_NS4_8TiledMMAINS4_8MMA_AtomIJNS4_10MMA_TraitsINS4_25SM100_MMA_F8F6F4_2x1SM_SSEJSI_SI_fSF_SG_NS4_17integral_constantINS4_4UMMA5MajorELSQ_0EEESR_NSO_INSP_7ScaleInELSS_0EEEST_EEEEEENS4_6LayoutINS5_IJSC_SC_SC_EEENS5_IJNSA_ILi0EEESY_SY_EEEEENS5_IJNS4_10UnderscoreES11_S11_EEEEENS4_18SM100_TMA_2SM_LOADENS4_14ComposedLayoutINS4_7SwizzleILi3ELi4ELi3EEENS4_18smem_ptr_flag_bitsILi8EEENSW_INS5_IJNSA_ILi8EEESF_EEENS5_IJSF_SC_EEEEEEEvNS4_8identityES14_S1E_vS1F_EENS_8epilogue10collective18CollectiveEpilogueINS1H_23Sm100TmaWarpSpecializedILi4ELi2ELi32ELb0ELb0EEEJNS5_IJNSA_ILi64EEESG_SF_EEENS5_IJNSW_IS1M_SC_EENSW_INS5_IJNSA_ILi32EEESB_EEENS5_IJSC_SF_EEEEEEEESI_SJ_SI_SJ_NS1H_6fusion15FusionCallbacksIS1L_NS1U_17LinearCombinationISI_fSI_fLNS_15FloatRoundStyleE2EEES1N_S1T_JEEENS4_5SM1004TMEM4LOAD26SM100_TMEM_LOAD_32dp32b32xENS4_13SM90_TMA_LOADENS15_INS16_ILi1ELi4ELi3EEES19_NSW_INS5_IJS1A_S1P_EEENS5_IJS1P_SC_EEEEEEENS4_39AutoVectorizingCopyWithAssumedAlignmentILi128EEENS4_14SM90_TMA_STOREES29_S2B_S2B_EEEvvEEEEvNT_6ParamsE)
        /*0044*/ 	.word	0x00000000
.L_30:


//--------------------- .nv.compat                --------------------------
	.section	.nv.compat,"",@"SHT_CUDA_COMPAT_INFO"
	.align	4
        /*0000*/ 	.byte	0x02, 0x09, 0x01, 0x00, 0x02, 0x02, 0x02, 0x00, 0x02, 0x05, 0x05, 0x00, 0x03, 0x07, 0x01, 0x01
        /*0010*/ 	.byte	0x02, 0x03, 0x01, 0x00, 0x02, 0x06, 0x01, 0x00, 0x04, 0x0b, 0x08, 0x00, 0x09, 0x00, 0x00, 0x00
        /*0020*/ 	.byte	0x00, 0x00, 0x00, 0x00


//--------------------- .nv.info._ZN7cutlass13device_kernelINS_4gemm6kernel13GemmUniversalIN4cute5tupleIJiiiiEEENS1_10collective13CollectiveMmaINS1_35MainloopSm100TmaUmmaWarpSpecializedILi8ELi2ELi4ENS5_IJNS4_1CILi2EEENSA_ILi1EEESC_EEEEENS5_IJNSA_ILi128EEENSA_ILi256EEESF_EEENS_12float_e5m2_tENS5_IJlSC_lEEESI_SJ_NS4_8TiledMMAINS4_8MMA_AtomIJNS4_10MMA_TraitsINS4_25SM100_MMA_F8F6F4_2x1SM_SSEJSI_SI_fSF_SG_NS4_17integral_constantINS4_4UMMA5MajorELSQ_0EEESR_NSO_INSP_7ScaleInELSS_0EEEST_EEEEEENS4_6LayoutINS5_IJSC_SC_SC_EEENS5_IJNSA_ILi0EEESY_SY_EEEEENS5_IJNS4_10UnderscoreES11_S11_EEEEENS4_18SM100_TMA_2SM_LOADENS4_14ComposedLayoutINS4_7SwizzleILi3ELi4ELi3EEENS4_18smem_ptr_flag_bitsILi8EEENSW_INS5_IJNSA_ILi8EEESF_EEENS5_IJSF_SC_EEEEEEEvNS4_8identityES14_S1E_vS1F_EENS_8epilogue10collective18CollectiveEpilogueINS1H_23Sm100TmaWarpSpecializedILi4ELi2ELi32ELb0ELb0EEEJNS5_IJNSA_ILi64EEESG_SF_EEENS5_IJNSW_IS1M_SC_EENSW_INS5_IJNSA_ILi32EEESB_EEENS5_IJSC_SF_EEEEEEEESI_SJ_SI_SJ_NS1H_6fusion15FusionCallbacksIS1L_NS1U_17LinearCombinationISI_fSI_fLNS_15FloatRoundStyleE2EEES1N_S1T_JEEENS4_5SM1004TMEM4LOAD26SM100_TMEM_LOAD_32dp32b32xENS4_13SM90_TMA_LOADENS15_INS16_ILi1ELi4ELi3EEES19_NSW_INS5_IJS1A_S1P_EEENS5_IJS1P_SC_EEEEEEENS4_39AutoVectorizingCopyWithAssumedAlignmentILi128EEENS4_14SM90_TMA_STOREES29_S2B_S2B_EEEvvEEEEvNT_6ParamsE --------------------------
	.section	.nv.info._ZN7cutlass13device_kernelINS_4gemm6kernel13GemmUniversalIN4cute5tupleIJiiiiEEENS1_10collective13CollectiveMmaINS1_35MainloopSm100TmaUmmaWarpSpecializedILi8ELi2ELi4ENS5_IJNS4_1CILi2EEENSA_ILi1EEESC_EEEEENS5_IJNSA_ILi128EEENSA_ILi256EEESF_EEENS_12float_e5m2_tENS5_IJlSC_lEEESI_SJ_NS4_8TiledMMAINS4_8MMA_AtomIJNS4_10MMA_TraitsINS4_25SM100_MMA_F8F6F4_2x1SM_SSEJSI_SI_fSF_SG_NS4_17integral_constantINS4_4UMMA5MajorELSQ_0EEESR_NSO_INSP_7ScaleInELSS_0EEEST_EEEEEENS4_6LayoutINS5_IJSC_SC_SC_EEENS5_IJNSA_ILi0EEESY_SY_EEEEENS5_IJNS4_10UnderscoreES11_S11_EEEEENS4_18SM100_TMA_2SM_LOADENS4_14ComposedLayoutINS4_7SwizzleILi3ELi4ELi3EEENS4_18smem_ptr_flag_bitsILi8EEENSW_INS5_IJNSA_ILi8EEESF_EEENS5_IJSF_SC_EEEEEEEvNS4_8identityES14_S1E_vS1F_EENS_8epilogue10collective18CollectiveEpilogueINS1H_23Sm100TmaWarpSpecializedILi4ELi2ELi32ELb0ELb0EEEJNS5_IJNSA_ILi64EEESG_SF_EEENS5_IJNSW_IS1M_SC_EENSW_INS5_IJNSA_ILi32EEESB_EEENS5_IJSC_SF_EEEEEEEESI_SJ_SI_SJ_NS1H_6fusion15FusionCallbacksIS1L_NS1U_17LinearCombinationISI_fSI_fLNS_15FloatRoundStyleE2EEES1N_S1T_JEEENS4_5SM1004TMEM4LOAD26SM100_TMEM_LOAD_32dp32b32xENS4_13SM90_TMA_LOADENS15_INS16_ILi1ELi4ELi3EEES19_NSW_INS5_IJS1A_S1P_EEENS5_IJS1P_SC_EEEEEEENS4_39AutoVectorizingCopyWithAssumedAlignmentILi128EEENS4_14SM90_TMA_STOREES29_S2B_S2B_EEEvvEEEEvNT_6ParamsE,"",@"SHT_CUDA_INFO"
	.sectionflags	@""
	.align	4


	//----- nvinfo : EIATTR_CUDA_API_VERSION
	.align		4
        /*0000*/ 	.byte	0x04, 0x37
        /*0002*/ 	.short	(.L_32 - .L_31)
.L_31:
        /*0004*/ 	.word	0x00000082


	//----- nvinfo : EIATTR_KPARAM_INFO
	.align		4
.L_32:
        /*0008*/ 	.byte	0x04, 0x17
        /*000a*/ 	.short	(.L_34 - .L_33)
.L_33:
        /*000c*/ 	.word	0x00000000
        /*0010*/ 	.short	0x0000
        /*0012*/ 	.short	0x0000
        /*0014*/ 	.byte	0x00, 0xf0, 0x01, 0x20


	//----- nvinfo : EIATTR_AT_ENTRY_FRAGMENTS
	.align		4
.L_34:
        /*0018*/ 	.byte	0x04, 0x4f
        /*001a*/ 	.short	(.L_36 - .L_35)


	//   ....[0]....
.L_35:
        /*001c*/ 	.word	0x00000007


	//----- nvinfo : EIATTR_RESERVED_SMEM_USED
	.align		4
.L_36:
        /*0020*/ 	.byte	0x01, 0x41
	.zero		2


	//----- nvinfo : EIATTR_SPARSE_MMA_MASK
	.align		4
        /*0024*/ 	.byte	0x03, 0x50
        /*0026*/ 	.short	0x0000


	//----- nvinfo : EIATTR_TCGEN05_2CTA_USED
	.align		4
        /*0028*/ 	.byte	0x01, 0x52
	.zero		2


	//----- nvinfo : EIATTR_MAXREG_COUNT
	.align		4
        /*002c*/ 	.byte	0x03, 0x1b
        /*002e*/ 	.short	0x00ff


	//----- nvinfo : EIATTR_NUM_BARRIERS
	.align		4
        /*0030*/ 	.byte	0x02, 0x4c
        /*0032*/ 	.byte	0x07
	.zero		1


	//----- nvinfo : EIATTR_EXTERNS
	.align		4
        /*0034*/ 	.byte	0x04, 0x0f
        /*0036*/ 	.short	(.L_38 - .L_37)


	//   ....[0]....
	.align		4
.L_37:
        /*0038*/ 	.word	index@(__assertfail)


	//----- nvinfo : EIATTR_MERCURY_ISA_VERSION
	.align		4
.L_38:
        /*003c*/ 	.byte	0x03, 0x5f
        /*003e*/ 	.short	0x0101


	//----- nvinfo : EIATTR_INT_WARP_WIDE_INSTR_OFFSETS
	.align		4
        /*0040*/ 	.byte	0x04, 0x31
        /*0042*/ 	.short	(.L_40 - .L_39)


	//   ....[0]....
.L_39:
        /*0044*/ 	.word	0x00000d90


	//   ....[1]....
        /*0048*/ 	.word	0x00000e30


	//   ....[2]....
        /*004c*/ 	.word	0x00002190


	//   ....[3]....
        /*0050*/ 	.word	0x000042a0


	//   ....[4]....
        /*0054*/ 	.word	0x000042d0


	//   ....[5]....
        /*0058*/ 	.word	0x00004320


	//   ....[6]....
        /*005c*/ 	.word	0x00004c40


	//   ....[7]....
        /*0060*/ 	.word	0x00004c60


	//   ....[8]....
        /*0064*/ 	.word	0x00004d40


	//   ....[9]....
        /*0068*/ 	.word	0x00004e00


	//   ....[10]....
        /*006c*/ 	.word	0x00004e20


	//   ....[11]....
        /*0070*/ 	.word	0x00004ef0


	//   ....[12]....
        /*0074*/ 	.word	0x00004fe0


	//   ....[13]....
        /*0078*/ 	.word	0x00005000


	//   ....[14]....
        /*007c*/ 	.word	0x00005100


	//   ....[15]....
        /*0080*/ 	.word	0x000052b0


	//   ....[16]....
        /*0084*/ 	.word	0x000052c0


	//   ....[17]....
        /*0088*/ 	.word	0x00005450


	//----- nvinfo : EIATTR_COOP_GROUP_MASK_REGIDS
	.align		4
.L_40:
        /*008c*/ 	.byte	0x04, 0x29
        /*008e*/ 	.short	(.L_42 - .L_41)


	//   ....[0]....
.L_41:
        /*0090*/ 	.word	0xffffffff


	//   ....[1]....
        /*0094*/ 	.word	0xffffffff


	//   ....[2]....
        /*0098*/ 	.word	0xffffffff


	//   ....[3]....
        /*009c*/ 	.word	0xffffffff


	//   ....[4]....
        /*00a0*/ 	.word	0xffffffff


	//   ....[5]....
        /*00a4*/ 	.word	0xffffffff


	//   ....[6]....
        /*00a8*/ 	.word	0xffffffff


	//   ....[7]....
        /*00ac*/ 	.word	0xffffffff


	//   ....[8]....
        /*00b0*/ 	.word	0xffffffff


	//   ....[9]....
        /*00b4*/ 	.word	0xffffffff


	//   ....[10]....
        /*00b8*/ 	.word	0xffffffff


	//   ....[11]....
        /*00bc*/ 	.word	0xffffffff


	//   ....[12]....
        /*00c0*/ 	.word	0xffffffff


	//   ....[13]....
        /*00c4*/ 	.word	0xffffffff


	//----- nvinfo : EIATTR_COOP_GROUP_INSTR_OFFSETS
	.align		4
.L_42:
        /*00c8*/ 	.byte	0x04, 0x28
        /*00ca*/ 	.short	(.L_44 - .L_43)


	//   ....[0]....
.L_43:
        /*00cc*/ 	.word	0x000000c0


	//   ....[1]....
        /*00d0*/ 	.word	0x00000500


	//   ....[2]....
        /*00d4*/ 	.word	0x00000700


	//   ....[3]....
        /*00d8*/ 	.word	0x00000890


	//   ....[4]....
        /*00dc*/ 	.word	0x00000980


	//   ....[5]....
        /*00e0*/ 	.word	0x00000ae0


	//   ....[6]....
        /*00e4*/ 	.word	0x00000c70


	//   ....[7]....
        /*00e8*/ 	.word	0x00000eb0


	//   ....[8]....
        /*00ec*/ 	.word	0x00002070


	//   ....[9]....
        /*00f0*/ 	.word	0x00003090


	//   ....[10]....
        /*00f4*/ 	.word	0x00003560


	//   ....[11]....
        /*00f8*/ 	.word	0x00003590


	//   ....[12]....
        /*00fc*/ 	.word	0x000041b0


	//   ....[13]....
        /*0100*/ 	.word	0x000043c0


	//----- nvinfo : EIATTR_VRC_CTA_INIT_COUNT
	.align		4
.L_44:
        /*0104*/ 	.byte	0x02, 0x4a
        /*0106*/ 	.byte	0x80
	.zero		1


	//----- nvinfo : EIATTR_SYSCALL_OFFSETS
	.align		4
        /*0108*/ 	.byte	0x04, 0x46
        /*010a*/ 	.short	(.L_46 - .L_45)


	//   ....[0]....
.L_45:
        /*010c*/ 	.word	0x00005ee0


	//   ....[1]....
        /*0110*/ 	.word	0x00006020


	//   ....[2]....
        /*0114*/ 	.word	0x00006820


	//   ....[3]....
        /*0118*/ 	.word	0x00007610


	//   ....[4]....
        /*011c*/ 	.word	0x000083b0


	//   ....[5]....
        /*0120*/ 	.word	0x00009170


	//----- nvinfo : EIATTR_MBARRIER_INSTR_OFFSETS
	.align		4
.L_46:
        /*0124*/ 	.byte	0x04, 0x39
        /*0126*/ 	.short	(.L_48 - .L_47)


	//   ....[0]....
.L_47:
        /*0128*/ 	.word	0x000005f0
        /*012c*/ 	.word	0x000000ff
        /*0130*/ 	.word	0x00000000
        /*0134*/ 	.short	0x0100
        /*0136*/ 	.byte	0x08
	.zero		1


	//   ....[1]....
        /*0138*/ 	.word	0x00000600
        /*013c*/ 	.word	0x000000ff
        /*0140*/ 	.word	0x00000040
        /*0144*/ 	.short	0x0100
        /*0146*/ 	.byte	0x08
	.zero		1


	//   ....[2]....
        /*0148*/ 	.word	0x00000610
        /*014c*/ 	.word	0x000000ff
        /*0150*/ 	.word	0x00000008
        /*0154*/ 	.short	0x0100
        /*0156*/ 	.byte	0x08
	.zero		1


	//   ....[3]....
        /*0158*/ 	.word	0x00000620
        /*015c*/ 	.word	0x000000ff
        /*0160*/ 	.word	0x00000048
        /*0164*/ 	.short	0x0100
        /*0166*/ 	.byte	0x08
	.zero		1


	//   ....[4]....
        /*0168*/ 	.word	0x00000630
        /*016c*/ 	.word	0x000000ff
        /*0170*/ 	.word	0x00000010
        /*0174*/ 	.short	0x0100
        /*0176*/ 	.byte	0x08
	.zero		1


	//   ....[5]....
        /*0178*/ 	.word	0x00000640
        /*017c*/ 	.word	0x000000ff
        /*0180*/ 	.word	0x00000050
        /*0184*/ 	.short	0x0100
        /*0186*/ 	.byte	0x08
	.zero		1


	//   ....[6]....
        /*0188*/ 	.word	0x00000650
        /*018c*/ 	.word	0x000000ff
        /*0190*/ 	.word	0x00000018
        /*0194*/ 	.short	0x0100
        /*0196*/ 	.byte	0x08
	.zero		1


	//   ....[7]....
        /*0198*/ 	.word	0x00000660
        /*019c*/ 	.word	0x000000ff
        /*01a0*/ 	.word	0x00000058
        /*01a4*/ 	.short	0x0100
        /*01a6*/ 	.byte	0x08
	.zero		1


	//   ....[8]....
        /*01a8*/ 	.word	0x00000670
        /*01ac*/ 	.word	0x000000ff
        /*01b0*/ 	.word	0x00000020
        /*01b4*/ 	.short	0x0100
        /*01b6*/ 	.byte	0x08
	.zero		1


	//   ....[9]....
        /*01b8*/ 	.word	0x00000680
        /*01bc*/ 	.word	0x000000ff
        /*01c0*/ 	.word	0x00000060
        /*01c4*/ 	.short	0x0100
        /*01c6*/ 	.byte	0x08
	.zero		1


	//   ....[10]....
        /*01c8*/ 	.word	0x00000690
        /*01cc*/ 	.word	0x000000ff
        /*01d0*/ 	.word	0x00000028
        /*01d4*/ 	.short	0x0100
        /*01d6*/ 	.byte	0x08
	.zero		1


	//   ....[11]....
        /*01d8*/ 	.word	0x000006a0
        /*01dc*/ 	.word	0x000000ff
        /*01e0*/ 	.word	0x00000068
        /*01e4*/ 	.short	0x0100
        /*01e6*/ 	.byte	0x08
	.zero		1


	//   ....[12]....
        /*01e8*/ 	.word	0x000006b0
        /*01ec*/ 	.word	0x000000ff
        /*01f0*/ 	.word	0x00000030
        /*01f4*/ 	.short	0x0100
        /*01f6*/ 	.byte	0x08
	.zero		1


	//   ....[13]....
        /*01f8*/ 	.word	0x000006c0
        /*01fc*/ 	.word	0x000000ff
        /*0200*/ 	.word	0x00000070
        /*0204*/ 	.short	0x0100
        /*0206*/ 	.byte	0x08
	.zero		1


	//   ....[14]....
        /*0208*/ 	.word	0x000006d0
        /*020c*/ 	.word	0x000000ff
        /*0210*/ 	.word	0x00000038
        /*0214*/ 	.short	0x0100
        /*0216*/ 	.byte	0x08
	.zero		1


	//   ....[15]....
        /*0218*/ 	.word	0x000006e0
        /*021c*/ 	.word	0x000000ff
        /*0220*/ 	.word	0x00000078
        /*0224*/ 	.short	0x0100
        /*0226*/ 	.byte	0x08
	.zero		1


	//   ....[16]....
        /*0228*/ 	.word	0x00000800
        /*022c*/ 	.word	0x000000ff
        /*0230*/ 	.word	0x00000080
        /*0234*/ 	.short	0x0100
        /*0236*/ 	.byte	0x09
	.zero		1


	//   ....[17]....
        /*0238*/ 	.word	0x00000810
        /*023c*/ 	.word	0x000000ff
        /*0240*/ 	.word	0x000000a0
        /*0244*/ 	.short	0x0100
        /*0246*/ 	.byte	0x09
	.zero		1


	//   ....[18]....
        /*0248*/ 	.word	0x00000820
        /*024c*/ 	.word	0x000000ff
        /*0250*/ 	.word	0x00000088
        /*0254*/ 	.short	0x0100
        /*0256*/ 	.byte	0x09
	.zero		1


	//   ....[19]....
        /*0258*/ 	.word	0x00000830
        /*025c*/ 	.word	0x000000ff
        /*0260*/ 	.word	0x000000a8
        /*0264*/ 	.short	0x0100
        /*0266*/ 	.byte	0x09
	.zero		1


	//   ....[20]....
        /*0268*/ 	.word	0x00000840
        /*026c*/ 	.word	0x000000ff
        /*0270*/ 	.word	0x00000090
        /*0274*/ 	.short	0x0100
        /*0276*/ 	.byte	0x09
	.zero		1


	//   ....[21]....
        /*0278*/ 	.word	0x00000850
        /*027c*/ 	.word	0x000000ff
        /*0280*/ 	.word	0x000000b0
        /*0284*/ 	.short	0x0100
        /*0286*/ 	.byte	0x09
	.zero		1


	//   ....[22]....
        /*0288*/ 	.word	0x00000860
        /*028c*/ 	.word	0x000000ff
        /*0290*/ 	.word	0x00000098
        /*0294*/ 	.short	0x0100
        /*0296*/ 	.byte	0x09
	.zero		1


	//   ....[23]....
        /*0298*/ 	.word	0x00000870
        /*029c*/ 	.word	0x000000ff
        /*02a0*/ 	.word	0x000000b8
        /*02a4*/ 	.short	0x0100
        /*02a6*/ 	.byte	0x09
	.zero		1


	//   ....[24]....
        /*02a8*/ 	.word	0x00000950
        /*02ac*/ 	.word	0x000000ff
        /*02b0*/ 	.word	0x000000c0
        /*02b4*/ 	.short	0x0100
        /*02b6*/ 	.byte	0x08
	.zero		1


	//   ....[25]....
        /*02b8*/ 	.word	0x00000960
        /*02bc*/ 	.word	0x000000ff
        /*02c0*/ 	.word	0x000000c8
        /*02c4*/ 	.short	0x0100
        /*02c6*/ 	.byte	0x08
	.zero		1


	//   ....[26]....
        /*02c8*/ 	.word	0x00000a90
        /*02cc*/ 	.word	0x000000ff
        /*02d0*/ 	.word	0x000000d0
        /*02d4*/ 	.short	0x0100
        /*02d6*/ 	.byte	0x08
	.zero		1


	//   ....[27]....
        /*02d8*/ 	.word	0x00000aa0
        /*02dc*/ 	.word	0x000000ff
        /*02e0*/ 	.word	0x000000e0
        /*02e4*/ 	.short	0x0100
        /*02e6*/ 	.byte	0x08
	.zero		1


	//   ....[28]....
        /*02e8*/ 	.word	0x00000ab0
        /*02ec*/ 	.word	0x000000ff
        /*02f0*/ 	.word	0x000000d8
        /*02f4*/ 	.short	0x0100
        /*02f6*/ 	.byte	0x08
	.zero		1


	//   ....[29]....
        /*02f8*/ 	.word	0x00000ac0
        /*02fc*/ 	.word	0x000000ff
        /*0300*/ 	.word	0x000000e8
        /*0304*/ 	.short	0x0100
        /*0306*/ 	.byte	0x08
	.zero		1


	//   ....[30]....
        /*0308*/ 	.word	0x00000be0
        /*030c*/ 	.word	0x000000ff
        /*0310*/ 	.word	0x000000f0
        /*0314*/ 	.short	0x0100
        /*0316*/ 	.byte	0x09
	.zero		1


	//   ....[31]....
        /*0318*/ 	.word	0x00000bf0
        /*031c*/ 	.word	0x000000ff
        /*0320*/ 	.word	0x00000110
        /*0324*/ 	.short	0x0100
        /*0326*/ 	.byte	0x09
	.zero		1


	//   ....[32]....
        /*0328*/ 	.word	0x00000c00
        /*032c*/ 	.word	0x000000ff
        /*0330*/ 	.word	0x000000f8
        /*0334*/ 	.short	0x0100
        /*0336*/ 	.byte	0x09
	.zero		1


	//   ....[33]....
        /*0338*/ 	.word	0x00000c10
        /*033c*/ 	.word	0x000000ff
        /*0340*/ 	.word	0x00000118
        /*0344*/ 	.short	0x0100
        /*0346*/ 	.byte	0x09
	.zero		1


	//   ....[34]....
        /*0348*/ 	.word	0x00000c20
        /*034c*/ 	.word	0x000000ff
        /*0350*/ 	.word	0x00000100
        /*0354*/ 	.short	0x0100
        /*0356*/ 	.byte	0x09
	.zero		1


	//   ....[35]....
        /*0358*/ 	.word	0x00000c30
        /*035c*/ 	.word	0x000000ff
        /*0360*/ 	.word	0x00000120
        /*0364*/ 	.short	0x0100
        /*0366*/ 	.byte	0x09
	.zero		1


	//   ....[36]....
        /*0368*/ 	.word	0x00000c40
        /*036c*/ 	.word	0x000000ff
        /*0370*/ 	.word	0x00000108
        /*0374*/ 	.short	0x0100
        /*0376*/ 	.byte	0x09
	.zero		1


	//   ....[37]....
        /*0378*/ 	.word	0x00000c50
        /*037c*/ 	.word	0x000000ff
        /*0380*/ 	.word	0x00000128
        /*0384*/ 	.short	0x0100
        /*0386*/ 	.byte	0x09
	.zero		1


	//   ....[38]....
        /*0388*/ 	.word	0x00000d40
        /*038c*/ 	.word	0x000000ff
        /*0390*/ 	.word	0x00000130
        /*0394*/ 	.short	0x0100
        /*0396*/ 	.byte	0x08
	.zero		1


	//   ....[39]....
        /*0398*/ 	.word	0x00000d50
        /*039c*/ 	.word	0x000000ff
        /*03a0*/ 	.word	0x00000140
        /*03a4*/ 	.short	0x0100
        /*03a6*/ 	.byte	0x08
	.zero		1


	//   ....[40]....
        /*03a8*/ 	.word	0x00000d60
        /*03ac*/ 	.word	0x000000ff
        /*03b0*/ 	.word	0x00000138
        /*03b4*/ 	.short	0x0100
        /*03b6*/ 	.byte	0x08
	.zero		1


	//   ....[41]....
        /*03b8*/ 	.word	0x00000d70
        /*03bc*/ 	.word	0x000000ff
        /*03c0*/ 	.word	0x00000148
        /*03c4*/ 	.short	0x0100
        /*03c6*/ 	.byte	0x08
	.zero		1


	//   ....[42]....
        /*03c8*/ 	.word	0x00000e60
        /*03cc*/ 	.word	0x000000ff
        /*03d0*/ 	.word	0x00000150
        /*03d4*/ 	.short	0x0100
        /*03d6*/ 	.byte	0x07
	.zero		1


	//   ....[43]....
        /*03d8*/ 	.word	0x00001870
        /*03dc*/ 	.word	0x00000002
        /*03e0*/ 	.word	0x00000140
        /*03e4*/ 	.short	0x010a
        /*03e6*/ 	.byte	0xff
	.zero		1


	//   ....[44]....
        /*03e8*/ 	.word	0x000018a0
        /*03ec*/ 	.word	0x00000002
        /*03f0*/ 	.word	0x00000130
        /*03f4*/ 	.short	0x0101
        /*03f6*/ 	.byte	0xff
	.zero		1


	//   ....[45]....
        /*03f8*/ 	.word	0x00001970
        /*03fc*/ 	.word	0x000000ff
        /*0400*/ 	.word	0x00000040
        /*0404*/ 	.short	0x010a
        /*0406*/ 	.byte	0x08
	.zero		1


	//   ....[46]....
        /*0408*/ 	.word	0x00001a70
        /*040c*/ 	.word	0x000000ff
        /*0410*/ 	.word	0x00000040
        /*0414*/ 	.short	0x010a
        /*0416*/ 	.byte	0x21
	.zero		1


	//   ....[47]....
        /*0418*/ 	.word	0x00001c20
        /*041c*/ 	.word	0x000000ff
        /*0420*/ 	.word	0x00000040
        /*0424*/ 	.short	0x010a
        /*0426*/ 	.byte	0x08
	.zero		1


	//   ....[48]....
        /*0428*/ 	.word	0x00001d20
        /*042c*/ 	.word	0x000000ff
        /*0430*/ 	.word	0x000000c8
        /*0434*/ 	.short	0x0101
        /*0436*/ 	.byte	0x06
	.zero		1


	//   ....[49]....
        /*0438*/ 	.word	0x00001d40
        /*043c*/ 	.word	0x000000ff
        /*0440*/ 	.word	0x00000040
        /*0444*/ 	.short	0x010a
        /*0446*/ 	.byte	0x08
	.zero		1


	//   ....[50]....
        /*0448*/ 	.word	0x00001dc0
        /*044c*/ 	.word	0x000000ff
        /*0450*/ 	.word	0x00000040
        /*0454*/ 	.short	0x010a
        /*0456*/ 	.byte	0x11
	.zero		1


	//   ....[51]....
        /*0458*/ 	.word	0x00001f50
        /*045c*/ 	.word	0x000000ff
        /*0460*/ 	.word	0x00000040
        /*0464*/ 	.short	0x010a
        /*0466*/ 	.byte	0x08
	.zero		1


	//   ....[52]....
        /*0468*/ 	.word	0x000020a0
        /*046c*/ 	.word	0x00000002
        /*0470*/ 	.word	0x000000d0
        /*0474*/ 	.short	0x010a
        /*0476*/ 	.byte	0xff
	.zero		1


	//   ....[53]....
        /*0478*/ 	.word	0x00002160
        /*047c*/ 	.word	0x00000002
        /*0480*/ 	.word	0x00000000
        /*0484*/ 	.short	0x0101
        /*0486*/ 	.byte	0xff
	.zero		1


	//   ....[54]....
        /*0488*/ 	.word	0x000026c0
        /*048c*/ 	.word	0x000000ff
        /*0490*/ 	.word	0x00000000
        /*0494*/ 	.short	0x010a
        /*0496*/ 	.byte	0x04
	.zero		1


	//   ....[55]....
        /*0498*/ 	.word	0x00002750
        /*049c*/ 	.word	0x000000ff
        /*04a0*/ 	.word	0x00000000
        /*04a4*/ 	.short	0x010a
        /*04a6*/ 	.byte	0x04
	.zero		1


	//   ....[56]....
        /*04a8*/ 	.word	0x000027e0
        /*04ac*/ 	.word	0x000000ff
        /*04b0*/ 	.word	0x00000000
        /*04b4*/ 	.short	0x010a
        /*04b6*/ 	.byte	0x04
	.zero		1


	//   ....[57]....
        /*04b8*/ 	.word	0x00002870
        /*04bc*/ 	.word	0x000000ff
        /*04c0*/ 	.word	0x00000000
        /*04c4*/ 	.short	0x010a
        /*04c6*/ 	.byte	0x04
	.zero		1


	//   ....[58]....
        /*04c8*/ 	.word	0x00002900
        /*04cc*/ 	.word	0x000000ff
        /*04d0*/ 	.word	0x00000000
        /*04d4*/ 	.short	0x010a
        /*04d6*/ 	.byte	0x04
	.zero		1


	//   ....[59]....
        /*04d8*/ 	.word	0x00002990
        /*04dc*/ 	.word	0x000000ff
        /*04e0*/ 	.word	0x00000000
        /*04e4*/ 	.short	0x010a
        /*04e6*/ 	.byte	0x04
	.zero		1


	//   ....[60]....
        /*04e8*/ 	.word	0x00002a20
        /*04ec*/ 	.word	0x000000ff
        /*04f0*/ 	.word	0x00000000
        /*04f4*/ 	.short	0x010a
        /*04f6*/ 	.byte	0x04
	.zero		1


	//   ....[61]....
        /*04f8*/ 	.word	0x00002ac0
        /*04fc*/ 	.word	0x00000000
        /*0500*/ 	.word	0x00000000
        /*0504*/ 	.short	0x010a
        /*0506*/ 	.byte	0xff
	.zero		1


	//   ....[62]....
        /*0508*/ 	.word	0x00002bf0
        /*050c*/ 	.word	0x00000000
        /*0510*/ 	.word	0x00000130
        /*0514*/ 	.short	0x010a
        /*0516*/ 	.byte	0xff
	.zero		1


	//   ....[63]....
        /*0518*/ 	.word	0x00002c60
        /*051c*/ 	.word	0x00000000
        /*0520*/ 	.word	0x00000000
        /*0524*/ 	.short	0x0101
        /*0526*/ 	.byte	0xff
	.zero		1


	//   ....[64]....
        /*0528*/ 	.word	0x00002c80
        /*052c*/ 	.word	0x000000ff
        /*0530*/ 	.word	0x000000e0
        /*0534*/ 	.short	0x010a
        /*0536*/ 	.byte	0x05
	.zero		1


	//   ....[65]....
        /*0538*/ 	.word	0x00002da0
        /*053c*/ 	.word	0x00000000
        /*0540*/ 	.word	0x000000d0
        /*0544*/ 	.short	0x010a
        /*0546*/ 	.byte	0xff
	.zero		1


	//   ....[66]....
        /*0548*/ 	.word	0x00002ea0
        /*054c*/ 	.word	0x00000000
        /*0550*/ 	.word	0x00000000
        /*0554*/ 	.short	0x0101
        /*0556*/ 	.byte	0xff
	.zero		1


	//   ....[67]....
        /*0558*/ 	.word	0x00002f30
        /*055c*/ 	.word	0x000000ff
        /*0560*/ 	.word	0x000000e0
        /*0564*/ 	.short	0x0106
        /*0566*/ 	.byte	0x05
	.zero		1


	//   ....[68]....
        /*0568*/ 	.word	0x00002f50
        /*056c*/ 	.word	0x000000ff
        /*0570*/ 	.word	0x000000e0
        /*0574*/ 	.short	0x010a
        /*0576*/ 	.byte	0x05
	.zero		1


	//   ....[69]....
        /*0578*/ 	.word	0x00002fe0
        /*057c*/ 	.word	0x000000ff
        /*0580*/ 	.word	0x000000e0
        /*0584*/ 	.short	0x0106
        /*0586*/ 	.byte	0x04
	.zero		1


	//   ....[70]....
        /*0588*/ 	.word	0x00003020
        /*058c*/ 	.word	0x00000000
        /*0590*/ 	.word	0x000000e0
        /*0594*/ 	.short	0x010a
        /*0596*/ 	.byte	0xff
	.zero		1


	//   ....[71]....
        /*0598*/ 	.word	0x00003260
        /*059c*/ 	.word	0x000000ff
        /*05a0*/ 	.word	0x00000008
        /*05a4*/ 	.short	0x010a
        /*05a6*/ 	.byte	0x06
	.zero		1


	//   ....[72]....
        /*05a8*/ 	.word	0x00003280
        /*05ac*/ 	.word	0x000000ff
        /*05b0*/ 	.word	0x00000008
        /*05b4*/ 	.short	0x010a
        /*05b6*/ 	.byte	0x06
	.zero		1


	//   ....[73]....
        /*05b8*/ 	.word	0x00003410
        /*05bc*/ 	.word	0x000000ff
        /*05c0*/ 	.word	0x00000008
        /*05c4*/ 	.short	0x010a
        /*05c6*/ 	.byte	0x06
	.zero		1


	//   ....[74]....
        /*05c8*/ 	.word	0x00003430
        /*05cc*/ 	.word	0x000000ff
        /*05d0*/ 	.word	0x00000008
        /*05d4*/ 	.short	0x010a
        /*05d6*/ 	.byte	0x06
	.zero		1


	//   ....[75]....
        /*05d8*/ 	.word	0x000034f0
        /*05dc*/ 	.word	0x000000ff
        /*05e0*/ 	.word	0x00000000
        /*05e4*/ 	.short	0x0101
        /*05e6*/ 	.byte	0x07
	.zero		1


	//   ....[76]....
        /*05e8*/ 	.word	0x00003830
        /*05ec*/ 	.word	0x00000000
        /*05f0*/ 	.word	0x000000d0
        /*05f4*/ 	.short	0x010a
        /*05f6*/ 	.byte	0xff
	.zero		1


	//   ....[77]....
        /*05f8*/ 	.word	0x000038f0
        /*05fc*/ 	.word	0x00000000
        /*0600*/ 	.word	0x00000000
        /*0604*/ 	.short	0x0101
        /*0606*/ 	.byte	0xff
	.zero		1


	//   ....[78]....
        /*0608*/ 	.word	0x000039b0
        /*060c*/ 	.word	0x000000ff
        /*0610*/ 	.word	0x00000000
        /*0614*/ 	.short	0x010a
        /*0616*/ 	.byte	0x08
	.zero		1


	//   ....[79]....
        /*0618*/ 	.word	0x000039c0
        /*061c*/ 	.word	0x000000ff
        /*0620*/ 	.word	0x00000110
        /*0624*/ 	.short	0x010a
        /*0626*/ 	.byte	0x09
	.zero		1


	//   ....[80]....
        /*0628*/ 	.word	0x00003a70
        /*062c*/ 	.word	0x000000ff
        /*0630*/ 	.word	0x00000000
        /*0634*/ 	.short	0x010a
        /*0636*/ 	.byte	0x08
	.zero		1


	//   ....[81]....
        /*0638*/ 	.word	0x00003ba0
        /*063c*/ 	.word	0x000000ff
        /*0640*/ 	.word	0x00000000
        /*0644*/ 	.short	0x010a
        /*0646*/ 	.byte	0x1e
	.zero		1


	//   ....[82]....
        /*0648*/ 	.word	0x00003ea0
        /*064c*/ 	.word	0x000000ff
        /*0650*/ 	.word	0x00000000
        /*0654*/ 	.short	0x010a
        /*0656*/ 	.byte	0x08
	.zero		1


	//   ....[83]....
        /*0658*/ 	.word	0x00003f30
        /*065c*/ 	.word	0x000000ff
        /*0660*/ 	.word	0x00000000
        /*0664*/ 	.short	0x010a
        /*0666*/ 	.byte	0x08
	.zero		1


	//   ....[84]....
        /*0668*/ 	.word	0x00003fc0
        /*066c*/ 	.word	0x000000ff
        /*0670*/ 	.word	0x00000000
        /*0674*/ 	.short	0x010a
        /*0676*/ 	.byte	0x08
	.zero		1


	//   ....[85]....
        /*0678*/ 	.word	0x00004060
        /*067c*/ 	.word	0x00000000
        /*0680*/ 	.word	0x00000000
        /*0684*/ 	.short	0x010a
        /*0686*/ 	.byte	0xff
	.zero		1


	//   ....[86]....
        /*0688*/ 	.word	0x000040a0
        /*068c*/ 	.word	0x00000000
        /*0690*/ 	.word	0x00000000
        /*0694*/ 	.short	0x010a
        /*0696*/ 	.byte	0xff
	.zero		1


	//   ....[87]....
        /*0698*/ 	.word	0x00004110
        /*069c*/ 	.word	0x000000ff
        /*06a0*/ 	.word	0x00000000
        /*06a4*/ 	.short	0x0101
        /*06a6*/ 	.byte	0x05
	.zero		1


	//   ....[88]....
        /*06a8*/ 	.word	0x00004150
        /*06ac*/ 	.word	0x000000ff
        /*06b0*/ 	.word	0x00000150
        /*06b4*/ 	.short	0x010a
        /*06b6*/ 	.byte	0x07
	.zero		1


	//   ....[89]....
        /*06b8*/ 	.word	0x000041a0
        /*06bc*/ 	.word	0x000000ff
        /*06c0*/ 	.word	0x00000000
        /*06c4*/ 	.short	0x0101
        /*06c6*/ 	.byte	0x05
	.zero		1


	//   ....[90]....
        /*06c8*/ 	.word	0x000045f0
        /*06cc*/ 	.word	0x00000000
        /*06d0*/ 	.word	0x000000d0
        /*06d4*/ 	.short	0x010a
        /*06d6*/ 	.byte	0xff
	.zero		1


	//   ....[91]....
        /*06d8*/ 	.word	0x000046b0
        /*06dc*/ 	.word	0x00000000
        /*06e0*/ 	.word	0x00000000
        /*06e4*/ 	.short	0x0101
        /*06e6*/ 	.byte	0xff
	.zero		1


	//   ....[92]....
        /*06e8*/ 	.word	0x000049d0
        /*06ec*/ 	.word	0x000000ff
        /*06f0*/ 	.word	0x000000c8
        /*06f4*/ 	.short	0x010a
        /*06f6*/ 	.byte	0x07
	.zero		1


	//   ....[93]....
        /*06f8*/ 	.word	0x00004bc0
        /*06fc*/ 	.word	0x000000ff
        /*0700*/ 	.word	0x000000a0
        /*0704*/ 	.short	0x010a
        /*0706*/ 	.byte	0x07
	.zero		1


	//   ....[94]....
        /*0708*/ 	.word	0x00004db0
        /*070c*/ 	.word	0x000000ff
        /*0710*/ 	.word	0x00000080
        /*0714*/ 	.short	0x010b
        /*0716*/ 	.byte	0x07
	.zero		1


	//   ....[95]....
        /*0718*/ 	.word	0x00004dc0
        /*071c*/ 	.word	0x000000ff
        /*0720*/ 	.word	0x00000000
        /*0724*/ 	.short	0x0101
        /*0726*/ 	.byte	0x0e
	.zero		1


	//   ....[96]....
        /*0728*/ 	.word	0x00004dd0
        /*072c*/ 	.word	0x000000ff
        /*0730*/ 	.word	0x000000a8
        /*0734*/ 	.short	0x010a
        /*0736*/ 	.byte	0x07
	.zero		1


	//   ....[97]....
        /*0738*/ 	.word	0x00004f80
        /*073c*/ 	.word	0x000000ff
        /*0740*/ 	.word	0x00000088
        /*0744*/ 	.short	0x010b
        /*0746*/ 	.byte	0x07
	.zero		1


	//   ....[98]....
        /*0748*/ 	.word	0x00004f90
        /*074c*/ 	.word	0x000000ff
        /*0750*/ 	.word	0x00000000
        /*0754*/ 	.short	0x0101
        /*0756*/ 	.byte	0x0e
	.zero		1


	//   ....[99]....
        /*0758*/ 	.word	0x00004fa0
        /*075c*/ 	.word	0x000000ff
        /*0760*/ 	.word	0x000000b0
        /*0764*/ 	.short	0x010a
        /*0766*/ 	.byte	0x07
	.zero		1


	//   ....[100]....
        /*0768*/ 	.word	0x00005190
        /*076c*/ 	.word	0x000000ff
        /*0770*/ 	.word	0x00000090
        /*0774*/ 	.short	0x010b
        /*0776*/ 	.byte	0x07
	.zero		1


	//   ....[101]....
        /*0778*/ 	.word	0x00005200
        /*077c*/ 	.word	0x000000ff
        /*0780*/ 	.word	0x00000000
        /*0784*/ 	.short	0x0101
        /*0786*/ 	.byte	0x0e
	.zero		1


	//   ....[102]....
        /*0788*/ 	.word	0x00005210
        /*078c*/ 	.word	0x000000ff
        /*0790*/ 	.word	0x000000b8
        /*0794*/ 	.short	0x010a
        /*0796*/ 	.byte	0x07
	.zero		1


	//   ....[103]....
        /*0798*/ 	.word	0x000054b0
        /*079c*/ 	.word	0x000000ff
        /*07a0*/ 	.word	0x00000098
        /*07a4*/ 	.short	0x010b
        /*07a6*/ 	.byte	0x07
	.zero		1


	//   ....[104]....
        /*07a8*/ 	.word	0x000054d0
        /*07ac*/ 	.word	0x000000ff
        /*07b0*/ 	.word	0x00000000
        /*07b4*/ 	.short	0x0101
        /*07b6*/ 	.byte	0x0d
	.zero		1


	//   ....[105]....
        /*07b8*/ 	.word	0x00005500
        /*07bc*/ 	.word	0x000000ff
        /*07c0*/ 	.word	0x000000a0
        /*07c4*/ 	.short	0x010a
        /*07c6*/ 	.byte	0x07
	.zero		1


	//   ....[106]....
        /*07c8*/ 	.word	0x00005520
        /*07cc*/ 	.word	0x000000ff
        /*07d0*/ 	.word	0x000000a8
        /*07d4*/ 	.short	0x010a
        /*07d6*/ 	.byte	0x07
	.zero		1


	//   ....[107]....
        /*07d8*/ 	.word	0x00005540
        /*07dc*/ 	.word	0x000000ff
        /*07e0*/ 	.word	0x000000b0
        /*07e4*/ 	.short	0x010a
        /*07e6*/ 	.byte	0x07
	.zero		1


	//   ....[108]....
        /*07e8*/ 	.word	0x00005580
        /*07ec*/ 	.word	0x00000000
        /*07f0*/ 	.word	0x000000b8
        /*07f4*/ 	.short	0x010a
        /*07f6*/ 	.byte	0xff
	.zero		1


	//   ....[109]....
        /*07f8*/ 	.word	0x000058b0
        /*07fc*/ 	.word	0x00000000
        /*0800*/ 	.word	0x000000d0
        /*0804*/ 	.short	0x010a
        /*0806*/ 	.byte	0xff
	.zero		1


	//   ....[110]....
        /*0808*/ 	.word	0x000059c0
        /*080c*/ 	.word	0x00000000
        /*0810*/ 	.word	0x00000000
        /*0814*/ 	.short	0x0101
        /*0816*/ 	.byte	0xff
	.zero		1


	//   ....[111]....
        /*0818*/ 	.word	0x000063b0
        /*081c*/ 	.word	0x00000003
        /*0820*/ 	.word	0x00000080
        /*0824*/ 	.short	0x010a
        /*0826*/ 	.byte	0xff
	.zero		1


	//   ....[112]....
        /*0828*/ 	.word	0x000063c0
        /*082c*/ 	.word	0x0000006f
        /*0830*/ 	.word	0x000000f0
        /*0834*/ 	.short	0x010a
        /*0836*/ 	.byte	0xff
	.zero		1


	//   ....[113]....
        /*0838*/ 	.word	0x00006560
        /*083c*/ 	.word	0x00000003
        /*0840*/ 	.word	0x00000080
        /*0844*/ 	.short	0x010a
        /*0846*/ 	.byte	0xff
	.zero		1


	//   ....[114]....
        /*0848*/ 	.word	0x00006680
        /*084c*/ 	.word	0x00000000
        /*0850*/ 	.word	0x00000000
        /*0854*/ 	.short	0x0101
        /*0856*/ 	.byte	0xff
	.zero		1


	//   ....[115]....
        /*0858*/ 	.word	0x00006700
        /*085c*/ 	.word	0x0000006f
        /*0860*/ 	.word	0x000000f0
        /*0864*/ 	.short	0x010a
        /*0866*/ 	.byte	0xff
	.zero		1


	//   ....[116]....
        /*0868*/ 	.word	0x000072a0
        /*086c*/ 	.word	0x00000000
        /*0870*/ 	.word	0x00000080
        /*0874*/ 	.short	0x010a
        /*0876*/ 	.byte	0xff
	.zero		1


	//   ....[117]....
        /*0878*/ 	.word	0x00007360
        /*087c*/ 	.word	0x00000000
        /*0880*/ 	.word	0x00000080
        /*0884*/ 	.short	0x010a
        /*0886*/ 	.byte	0xff
	.zero		1


	//   ....[118]....
        /*0888*/ 	.word	0x00007490
        /*088c*/ 	.word	0x00000000
        /*0890*/ 	.word	0x00000000
        /*0894*/ 	.short	0x0101
        /*0896*/ 	.byte	0xff
	.zero		1


	//   ....[119]....
        /*0898*/ 	.word	0x00008040
        /*089c*/ 	.word	0x00000000
        /*08a0*/ 	.word	0x00000080
        /*08a4*/ 	.short	0x010a
        /*08a6*/ 	.byte	0xff
	.zero		1


	//   ....[120]....
        /*08a8*/ 	.word	0x00008100
        /*08ac*/ 	.word	0x00000000
        /*08b0*/ 	.word	0x00000080
        /*08b4*/ 	.short	0x010a
        /*08b6*/ 	.byte	0xff
	.zero		1


	//   ....[121]....
        /*08b8*/ 	.word	0x00008230
        /*08bc*/ 	.word	0x00000000
        /*08c0*/ 	.word	0x00000000
        /*08c4*/ 	.short	0x0101
        /*08c6*/ 	.byte	0xff
	.zero		1


	//   ....[122]....
        /*08c8*/ 	.word	0x00008e00
        /*08cc*/ 	.word	0x00000000
        /*08d0*/ 	.word	0x00000080
        /*08d4*/ 	.short	0x010a
        /*08d6*/ 	.byte	0xff
	.zero		1


	//   ....[123]....
        /*08d8*/ 	.word	0x00008ec0
        /*08dc*/ 	.word	0x00000000
        /*08e0*/ 	.word	0x00000080
        /*08e4*/ 	.short	0x010a
        /*08e6*/ 	.byte	0xff
	.zero		1


	//   ....[124]....
        /*08e8*/ 	.word	0x00008ff0
        /*08ec*/ 	.word	0x00000000
        /*08f0*/ 	.word	0x00000000
        /*08f4*/ 	.short	0x0101
        /*08f6*/ 	.byte	0xff
	.zero		1


	//   ....[125]....
        /*08f8*/ 	.word	0x000092f0
        /*08fc*/ 	.word	0x0000006f
        /*0900*/ 	.word	0x00000000
        /*0904*/ 	.short	0x0101
        /*0906*/ 	.byte	0xff
	.zero		1


	//   ....[126]....
        /*0908*/ 	.word	0x00009ca0
        /*090c*/ 	.word	0x00000002
        /*0910*/ 	.word	0x00000140
        /*0914*/ 	.short	0x010a
        /*0916*/ 	.byte	0xff
	.zero		1


	//   ....[127]....
        /*0918*/ 	.word	0x00009d00
        /*091c*/ 	.word	0x00000002
        /*0920*/ 	.word	0x00000040
        /*0924*/ 	.short	0x010a
        /*0926*/ 	.byte	0xff
	.zero		1


	//   ....[128]....
        /*0928*/ 	.word	0x00009d60
        /*092c*/ 	.word	0x00000002
        /*0930*/ 	.word	0x00000040
        /*0934*/ 	.short	0x010a
        /*0936*/ 	.byte	0xff
	.zero		1


	//   ....[129]....
        /*0938*/ 	.word	0x00009db0
        /*093c*/ 	.word	0x00000002
        /*0940*/ 	.word	0x000000d0
        /*0944*/ 	.short	0x010a
        /*0946*/ 	.byte	0xff
	.zero		1


	//   ....[130]....
        /*0948*/ 	.word	0x00009e10
        /*094c*/ 	.word	0x00000000
        /*0950*/ 	.word	0x00000000
        /*0954*/ 	.short	0x010a
        /*0956*/ 	.byte	0xff
	.zero		1


	//   ....[131]....
        /*0958*/ 	.word	0x00009e70
        /*095c*/ 	.word	0x00000000
        /*0960*/ 	.word	0x00000000
        /*0964*/ 	.short	0x010a
        /*0966*/ 	.byte	0xff
	.zero		1


	//   ....[132]....
        /*0968*/ 	.word	0x00009ed0
        /*096c*/ 	.word	0x00000000
        /*0970*/ 	.word	0x00000000
        /*0974*/ 	.short	0x010a
        /*0976*/ 	.byte	0xff
	.zero		1


	//   ....[133]....
        /*0978*/ 	.word	0x00009f30
        /*097c*/ 	.word	0x00000000
        /*0980*/ 	.word	0x00000000
        /*0984*/ 	.short	0x010a
        /*0986*/ 	.byte	0xff
	.zero		1


	//   ....[134]....
        /*0988*/ 	.word	0x00009f90
        /*098c*/ 	.word	0x00000000
        /*0990*/ 	.word	0x00000000
        /*0994*/ 	.short	0x010a
        /*0996*/ 	.byte	0xff
	.zero		1


	//   ....[135]....
        /*0998*/ 	.word	0x00009ff0
        /*099c*/ 	.word	0x00000000
        /*09a0*/ 	.word	0x00000000
        /*09a4*/ 	.short	0x010a
        /*09a6*/ 	.byte	0xff
	.zero		1


	//   ....[136]....
        /*09a8*/ 	.word	0x0000a050
        /*09ac*/ 	.word	0x00000000
        /*09b0*/ 	.word	0x00000000
        /*09b4*/ 	.short	0x010a
        /*09b6*/ 	.byte	0xff
	.zero		1


	//   ....[137]....
        /*09b8*/ 	.word	0x0000a0a0
        /*09bc*/ 	.word	0x00000000
        /*09c0*/ 	.word	0x00000130
        /*09c4*/ 	.short	0x010a
        /*09c6*/ 	.byte	0xff
	.zero		1


	//   ....[138]....
        /*09c8*/ 	.word	0x0000a100
        /*09cc*/ 	.word	0x00000000
        /*09d0*/ 	.word	0x000000e0
        /*09d4*/ 	.short	0x010a
        /*09d6*/ 	.byte	0xff
	.zero		1


	//   ....[139]....
        /*09d8*/ 	.word	0x0000a150
        /*09dc*/ 	.word	0x00000000
        /*09e0*/ 	.word	0x000000d0
        /*09e4*/ 	.short	0x010a
        /*09e6*/ 	.byte	0xff
	.zero		1


	//   ....[140]....
        /*09e8*/ 	.word	0x0000a1b0
        /*09ec*/ 	.word	0x00000000
        /*09f0*/ 	.word	0x000000e0
        /*09f4*/ 	.short	0x010a
        /*09f6*/ 	.byte	0xff
	.zero		1


	//   ....[141]....
        /*09f8*/ 	.word	0x0000a210
        /*09fc*/ 	.word	0x00000004
        /*0a00*/ 	.word	0x00000008
        /*0a04*/ 	.short	0x010a
        /*0a06*/ 	.byte	0xff
	.zero		1


	//   ....[142]....
        /*0a08*/ 	.word	0x0000a2f0
        /*0a0c*/ 	.word	0x00000002
        /*0a10*/ 	.word	0x00000008
        /*0a14*/ 	.short	0x010a
        /*0a16*/ 	.byte	0xff
	.zero		1


	//   ....[143]....
        /*0a18*/ 	.word	0x0000a340
        /*0a1c*/ 	.word	0x00000000
        /*0a20*/ 	.word	0x000000d0
        /*0a24*/ 	.short	0x010a
        /*0a26*/ 	.byte	0xff
	.zero		1


	//   ....[144]....
        /*0a28*/ 	.word	0x0000a3a0
        /*0a2c*/ 	.word	0x00000000
        /*0a30*/ 	.word	0x00000110
        /*0a34*/ 	.short	0x010a
        /*0a36*/ 	.byte	0xff
	.zero		1


	//   ....[145]....
        /*0a38*/ 	.word	0x0000a400
        /*0a3c*/ 	.word	0x00000000
        /*0a40*/ 	.word	0x00000000
        /*0a44*/ 	.short	0x010a
        /*0a46*/ 	.byte	0xff
	.zero		1


	//   ....[146]....
        /*0a48*/ 	.word	0x0000a460
        /*0a4c*/ 	.word	0x00000000
        /*0a50*/ 	.word	0x00000000
        /*0a54*/ 	.short	0x010a
        /*0a56*/ 	.byte	0xff
	.zero		1


	//   ....[147]....
        /*0a58*/ 	.word	0x0000a4c0
        /*0a5c*/ 	.word	0x00000000
        /*0a60*/ 	.word	0x00000000
        /*0a64*/ 	.short	0x010a
        /*0a66*/ 	.byte	0xff
	.zero		1


	//   ....[148]....
        /*0a68*/ 	.word	0x0000a520
        /*0a6c*/ 	.word	0x00000000
        /*0a70*/ 	.word	0x00000000
        /*0a74*/ 	.short	0x010a
        /*0a76*/ 	.byte	0xff
	.zero		1


	//   ....[149]....
        /*0a78*/ 	.word	0x0000a580
        /*0a7c*/ 	.word	0x00000000
        /*0a80*/ 	.word	0x00000150
        /*0a84*/ 	.short	0x010a
        /*0a86*/ 	.byte	0xff
	.zero		1


	//   ....[150]....
        /*0a88*/ 	.word	0x0000a5d0
        /*0a8c*/ 	.word	0x00000000
        /*0a90*/ 	.word	0x000000d0
        /*0a94*/ 	.short	0x010a
        /*0a96*/ 	.byte	0xff
	.zero		1


	//   ....[151]....
        /*0a98*/ 	.word	0x0000a630
        /*0a9c*/ 	.word	0x00000000
        /*0aa0*/ 	.word	0x000000c8
        /*0aa4*/ 	.short	0x010a
        /*0aa6*/ 	.byte	0xff
	.zero		1


	//   ....[152]....
        /*0aa8*/ 	.word	0x0000a690
        /*0aac*/ 	.word	0x00000000
        /*0ab0*/ 	.word	0x000000a0
        /*0ab4*/ 	.short	0x010a
        /*0ab6*/ 	.byte	0xff
	.zero		1


	//   ....[153]....
        /*0ab8*/ 	.word	0x0000a6f0
        /*0abc*/ 	.word	0x00000000
        /*0ac0*/ 	.word	0x000000a8
        /*0ac4*/ 	.short	0x010a
        /*0ac6*/ 	.byte	0xff
	.zero		1


	//   ....[154]....
        /*0ac8*/ 	.word	0x0000a750
        /*0acc*/ 	.word	0x00000000
        /*0ad0*/ 	.word	0x000000b0
        /*0ad4*/ 	.short	0x010a
        /*0ad6*/ 	.byte	0xff
	.zero		1


	//   ....[155]....
        /*0ad8*/ 	.word	0x0000a7b0
        /*0adc*/ 	.word	0x00000000
        /*0ae0*/ 	.word	0x000000b8
        /*0ae4*/ 	.short	0x010a
        /*0ae6*/ 	.byte	0xff
	.zero		1


	//   ....[156]....
        /*0ae8*/ 	.word	0x0000a810
        /*0aec*/ 	.word	0x00000000
        /*0af0*/ 	.word	0x000000a0
        /*0af4*/ 	.short	0x010a
        /*0af6*/ 	.byte	0xff
	.zero		1


	//   ....[157]....
        /*0af8*/ 	.word	0x0000a870
        /*0afc*/ 	.word	0x00000000
        /*0b00*/ 	.word	0x000000a8
        /*0b04*/ 	.short	0x010a
        /*0b06*/ 	.byte	0xff
	.zero		1


	//   ....[158]....
        /*0b08*/ 	.word	0x0000a8d0
        /*0b0c*/ 	.word	0x00000000
        /*0b10*/ 	.word	0x000000b0
        /*0b14*/ 	.short	0x010a
        /*0b16*/ 	.byte	0xff
	.zero		1


	//   ....[159]....
        /*0b18*/ 	.word	0x0000a920
        /*0b1c*/ 	.word	0x00000000
        /*0b20*/ 	.word	0x000000d0
        /*0b24*/ 	.short	0x010a
        /*0b26*/ 	.byte	0xff
	.zero		1


	//   ....[160]....
        /*0b28*/ 	.word	0x0000a970
        /*0b2c*/ 	.word	0x00000003
        /*0b30*/ 	.word	0x00000080
        /*0b34*/ 	.short	0x010a
        /*0b36*/ 	.byte	0xff
	.zero		1


	//   ....[161]....
        /*0b38*/ 	.word	0x0000a9c0
        /*0b3c*/ 	.word	0x0000006f
        /*0b40*/ 	.word	0x000000f0
        /*0b44*/ 	.short	0x010a
        /*0b46*/ 	.byte	0xff
	.zero		1


	//   ....[162]....
        /*0b48*/ 	.word	0x0000aa10
        /*0b4c*/ 	.word	0x00000000
        /*0b50*/ 	.word	0x00000080
        /*0b54*/ 	.short	0x010a
        /*0b56*/ 	.byte	0xff
	.zero		1


	//   ....[163]....
        /*0b58*/ 	.word	0x0000aa60
        /*0b5c*/ 	.word	0x00000000
        /*0b60*/ 	.word	0x00000080
        /*0b64*/ 	.short	0x010a
        /*0b66*/ 	.byte	0xff
	.zero		1


	//   ....[164]....
        /*0b68*/ 	.word	0x0000aab0
        /*0b6c*/ 	.word	0x00000000
        /*0b70*/ 	.word	0x00000080
        /*0b74*/ 	.short	0x010a
        /*0b76*/ 	.byte	0xff
	.zero		1


	//----- nvinfo : EIATTR_NUM_MBARRIERS
	.align		4
.L_48:
        /*0b78*/ 	.byte	0x03, 0x38
        /*0b7a*/ 	.short	0x002b


	//----- nvinfo : EIATTR_EXIT_INSTR_OFFSETS
	.align		4
        /*0b7c*/ 	.byte	0x04, 0x1c
        /*0b7e*/ 	.short	(.L_50 - .L_49)


	//   ....[0]....
.L_49:
        /*0b80*/ 	.word	0x00002af0


	//   ....[1]....
        /*0b84*/ 	.word	0x00002ff0


	//   ....[2]....
        /*0b88*/ 	.word	0x00003050


	//   ....[3]....
        /*0b8c*/ 	.word	0x000043d0


	//   ....[4]....
        /*0b90*/ 	.word	0x000055b0


	//   ....[5]....
        /*0b94*/ 	.word	0x000055f0


	//   ....[6]....
        /*0b98*/ 	.word	0x00009c90


	//----- nvinfo : EIATTR_MAX_THREADS
	.align		4
.L_50:
        /*0b9c*/ 	.byte	0x04, 0x05
        /*0b9e*/ 	.short	(.L_52 - .L_51)
.L_51:
        /*0ba0*/ 	.word	0x00000100
        /*0ba4*/ 	.word	0x00000001
        /*0ba8*/ 	.word	0x00000001


	//----- nvinfo : EIATTR_CRS_STACK_SIZE
	.align		4
.L_52:
        /*0bac*/ 	.byte	0x04, 0x1e
        /*0bae*/ 	.short	(.L_54 - .L_53)
.L_53:
        /*0bb0*/ 	.word	0x00000000


	//----- nvinfo : EIATTR_CBANK_PARAM_SIZE
	.align		4
.L_54:
        /*0bb4*/ 	.byte	0x03, 0x19
        /*0bb6*/ 	.short	0x0800


	//----- nvinfo : EIATTR_PARAM_CBANK
	.align		4
        /*0bb8*/ 	.byte	0x04, 0x0a
        /*0bba*/ 	.short	(.L_56 - .L_55)
	.align		4
.L_55:
        /*0bbc*/ 	.word	index@(.nv.constant0._ZN7cutlass13device_kernelINS_4gemm6kernel13GemmUniversalIN4cute5tupleIJiiiiEEENS1_10collective13CollectiveMmaINS1_35MainloopSm100TmaUmmaWarpSpecializedILi8ELi2ELi4ENS5_IJNS4_1CILi2EEENSA_ILi1EEESC_EEEEENS5_IJNSA_ILi128EEENSA_ILi256EEESF_EEENS_12float_e5m2_tENS5_IJlSC_lEEESI_SJ_NS4_8TiledMMAINS4_8MMA_AtomIJNS4_10MMA_TraitsINS4_25SM100_MMA_F8F6F4_2x1SM_SSEJSI_SI_fSF_SG_NS4_17integral_constantINS4_4UMMA5MajorELSQ_0EEESR_NSO_INSP_7ScaleInELSS_0EEEST_EEEEEENS4_6LayoutINS5_IJSC_SC_SC_EEENS5_IJNSA_ILi0EEESY_SY_EEEEENS5_IJNS4_10UnderscoreES11_S11_EEEEENS4_18SM100_TMA_2SM_LOADENS4_14ComposedLayoutINS4_7SwizzleILi3ELi4ELi3EEENS4_18smem_ptr_flag_bitsILi8EEENSW_INS5_IJNSA_ILi8EEESF_EEENS5_IJSF_SC_EEEEEEEvNS4_8identityES14_S1E_vS1F_EENS_8epilogue10collective18CollectiveEpilogueINS1H_23Sm100TmaWarpSpecializedILi4ELi2ELi32ELb0ELb0EEEJNS5_IJNSA_ILi64EEESG_SF_EEENS5_IJNSW_IS1M_SC_EENSW_INS5_IJNSA_ILi32EEESB_EEENS5_IJSC_SF_EEEEEEEESI_SJ_SI_SJ_NS1H_6fusion15FusionCallbacksIS1L_NS1U_17LinearCombinationISI_fSI_fLNS_15FloatRoundStyleE2EEES1N_S1T_JEEENS4_5SM1004TMEM4LOAD26SM100_TMEM_LOAD_32dp32b32xENS4_13SM90_TMA_LOADENS15_INS16_ILi1ELi4ELi3EEES19_NSW_INS5_IJS1A_S1P_EEENS5_IJS1P_SC_EEEEEEENS4_39AutoVectorizingCopyWithAssumedAlignmentILi128EEENS4_14SM90_TMA_STOREES29_S2B_S2B_EEEvvEEEEvNT_6ParamsE)
        /*0bc0*/ 	.short	0x0380
        /*0bc2*/ 	.short	0x0800


	//----- nvinfo : EIATTR_SW_WAR
	.align		4
.L_56:
        /*0bc4*/ 	.byte	0x04, 0x36
        /*0bc6*/ 	.short	(.L_58 - .L_57)
.L_57:
        /*0bc8*/ 	.word	0x00000008
.L_58:


//--------------------- .nv.callgraph             --------------------------
	.section	.nv.callgraph,"",@"SHT_CUDA_CALLGRAPH"
	.align	4
	.sectionentsize	8
	.align		4
        /*0000*/ 	.word	0x00000000
	.align		4
        /*0004*/ 	.word	0xffffffff
	.align		4
        /*0008*/ 	.word	index@(_ZN7cutlass13device_kernelINS_4gemm6kernel13GemmUniversalIN4cute5tupleIJiiiiEEENS1_10collective13CollectiveMmaINS1_35MainloopSm100TmaUmmaWarpSpecializedILi8ELi2ELi4ENS5_IJNS4_1CILi2EEENSA_ILi1EEESC_EEEEENS5_IJNSA_ILi128EEENSA_ILi256EEESF_EEENS_12float_e5m2_tENS5_IJlSC_lEEESI_SJ_NS4_8TiledMMAINS4_8MMA_AtomIJNS4_10MMA_TraitsINS4_25SM100_MMA_F8F6F4_2x1SM_SSEJSI_SI_fSF_SG_NS4_17integral_constantINS4_4UMMA5MajorELSQ_0EEESR_NSO_INSP_7ScaleInELSS_0EEEST_EEEEEENS4_6LayoutINS5_IJSC_SC_SC_EEENS5_IJNSA_ILi0EEESY_SY_EEEEENS5_IJNS4_10UnderscoreES11_S11_EEEEENS4_18SM100_TMA_2SM_LOADENS4_14ComposedLayoutINS4_7SwizzleILi3ELi4ELi3EEENS4_18smem_ptr_flag_bitsILi8EEENSW_INS5_IJNSA_ILi8EEESF_EEENS5_IJSF_SC_EEEEEEEvNS4_8identityES14_S1E_vS1F_EENS_8epilogue10collective18CollectiveEpilogueINS1H_23Sm100TmaWarpSpecializedILi4ELi2ELi32ELb0ELb0EEEJNS5_IJNSA_ILi64EEESG_SF_EEENS5_IJNSW_IS1M_SC_EENSW_INS5_IJNSA_ILi32EEESB_EEENS5_IJSC_SF_EEEEEEEESI_SJ_SI_SJ_NS1H_6fusion15FusionCallbacksIS1L_NS1U_17LinearCombinationISI_fSI_fLNS_15FloatRoundStyleE2EEES1N_S1T_JEEENS4_5SM1004TMEM4LOAD26SM100_TMEM_LOAD_32dp32b32xENS4_13SM90_TMA_LOADENS15_INS16_ILi1ELi4ELi3EEES19_NSW_INS5_IJS1A_S1P_EEENS5_IJS1P_SC_EEEEEEENS4_39AutoVectorizingCopyWithAssumedAlignmentILi128EEENS4_14SM90_TMA_STOREES29_S2B_S2B_EEEvvEEEEvNT_6ParamsE)
	.align		4
        /*000c*/ 	.word	index@(__assertfail)
	.align		4
        /*0010*/ 	.word	0x00000000
	.align		4
        /*0014*/ 	.word	0xfffffffe
	.align		4
        /*0018*/ 	.word	0x00000000
	.align		4
        /*001c*/ 	.word	0xfffffffd
	.align		4
        /*0020*/ 	.word	0x00000000
	.align		4
        /*0024*/ 	.word	0xfffffffc


//--------------------- .nv.constant4             --------------------------
	.section	.nv.constant4,"a",@progbits
	.align	8
	.align		8
.nv.constant4:
        /*0000*/ 	.dword	__assertfail
	.align		8
        /*0008*/ 	.dword	__unnamed_1
	.align		8
        /*0010*/ 	.dword	__unnamed_2
	.align		8
        /*0018*/ 	.dword	__unnamed_3
	.align		8
        /*0020*/ 	.dword	_ZN40_INTERNAL_c16cbc0c_4_k_cu_e2cc3680_206664cuda3std3__45__cpo5beginE
	.align		8
        /*0028*/ 	.dword	_ZN40_INTERNAL_c16cbc0c_4_k_cu_e2cc3680_206664cuda3std3__45__cpo3endE
	.align		8
        /*0030*/ 	.dword	_ZN40_INTERNAL_c16cbc0c_4_k_cu_e2cc3680_206664cuda3std3__45__cpo6cbeginE
	.align		8
        /*0038*/ 	.dword	_ZN40_INTERNAL_c16cbc0c_4_k_cu_e2cc3680_206664cuda3std3__45__cpo4cendE
	.align		8
        /*0040*/ 	.dword	_ZN40_INTERNAL_c16cbc0c_4_k_cu_e2cc3680_206664cuda3std3__442_GLOBAL__N__c16cbc0c_4_k_cu_e2cc3680_206666ignoreE
	.align		8
        /*0048*/ 	.dword	_ZN40_INTERNAL_c16cbc0c_4_k_cu_e2cc3680_206664cuda3std3__419piecewise_constructE
	.align		8
        /*0050*/ 	.dword	_ZN40_INTERNAL_c16cbc0c_4_k_cu_e2cc3680_206664cuda3std3__48in_placeE
	.align		8
        /*0058*/ 	.dword	_ZN40_INTERNAL_c16cbc0c_4_k_cu_e2cc3680_206664cuda3std6ranges3__45__cpo4swapE
	.align		8
        /*0060*/ 	.dword	_ZN40_INTERNAL_c16cbc0c_4_k_cu_e2cc3680_206664cuda3std6ranges3__45__cpo9iter_moveE
	.align		8
        /*0068*/ 	.dword	_ZN40_INTERNAL_c16cbc0c_4_k_cu_e2cc3680_206664cute7productE
	.align		8
        /*0070*/ 	.dword	_ZN40_INTERNAL_c16cbc0c_4_k_cu_e2cc3680_206664cute1_E
	.align		8
        /*0078*/ 	.dword	$str$25
	.align		8
        /*0080*/ 	.dword	$str$26
	.align		8
        /*0088*/ 	.dword	$str$27
	.align		8
        /*0090*/ 	.dword	$str$28


//--------------------- .text._ZN7cutlass13device_kernelINS_4gemm6kernel13GemmUniversalIN4cute5tupleIJiiiiEEENS1_10collective13CollectiveMmaINS1_35MainloopSm100TmaUmmaWarpSpecializedILi8ELi2ELi4ENS5_IJNS4_1CILi2EEENSA_ILi1EEESC_EEEEENS5_IJNSA_ILi128EEENSA_ILi256EEESF_EEENS_12float_e5m2_tENS5_IJlSC_lEEESI_SJ_NS4_8TiledMMAINS4_8MMA_AtomIJNS4_10MMA_TraitsINS4_25SM100_MMA_F8F6F4_2x1SM_SSEJSI_SI_fSF_SG_NS4_17integral_constantINS4_4UMMA5MajorELSQ_0EEESR_NSO_INSP_7ScaleInELSS_0EEEST_EEEEEENS4_6LayoutINS5_IJSC_SC_SC_EEENS5_IJNSA_ILi0EEESY_SY_EEEEENS5_IJNS4_10UnderscoreES11_S11_EEEEENS4_18SM100_TMA_2SM_LOADENS4_14ComposedLayoutINS4_7SwizzleILi3ELi4ELi3EEENS4_18smem_ptr_flag_bitsILi8EEENSW_INS5_IJNSA_ILi8EEESF_EEENS5_IJSF_SC_EEEEEEEvNS4_8identityES14_S1E_vS1F_EENS_8epilogue10collective18CollectiveEpilogueINS1H_23Sm100TmaWarpSpecializedILi4ELi2ELi32ELb0ELb0EEEJNS5_IJNSA_ILi64EEESG_SF_EEENS5_IJNSW_IS1M_SC_EENSW_INS5_IJNSA_ILi32EEESB_EEENS5_IJSC_SF_EEEEEEEESI_SJ_SI_SJ_NS1H_6fusion15FusionCallbacksIS1L_NS1U_17LinearCombinationISI_fSI_fLNS_15FloatRoundStyleE2EEES1N_S1T_JEEENS4_5SM1004TMEM4LOAD26SM100_TMEM_LOAD_32dp32b32xENS4_13SM90_TMA_LOADENS15_INS16_ILi1ELi4ELi3EEES19_NSW_INS5_IJS1A_S1P_EEENS5_IJS1P_SC_EEEEEEENS4_39AutoVectorizingCopyWithAssumedAlignmentILi128EEENS4_14SM90_TMA_STOREES29_S2B_S2B_EEEvvEEEEvNT_6ParamsE --------------------------
	.section	.text._ZN7cutlass13device_kernelINS_4gemm6kernel13GemmUniversalIN4cute5tupleIJiiiiEEENS1_10collective13CollectiveMmaINS1_35MainloopSm100TmaUmmaWarpSpecializedILi8ELi2ELi4ENS5_IJNS4_1CILi2EEENSA_ILi1EEESC_EEEEENS5_IJNSA_ILi128EEENSA_ILi256EEESF_EEENS_12float_e5m2_tENS5_IJlSC_lEEESI_SJ_NS4_8TiledMMAINS4_8MMA_AtomIJNS4_10MMA_TraitsINS4_25SM100_MMA_F8F6F4_2x1SM_SSEJSI_SI_fSF_SG_NS4_17integral_constantINS4_4UMMA5MajorELSQ_0EEESR_NSO_INSP_7ScaleInELSS_0EEEST_EEEEEENS4_6LayoutINS5_IJSC_SC_SC_EEENS5_IJNSA_ILi0EEESY_SY_EEEEENS5_IJNS4_10UnderscoreES11_S11_EEEEENS4_18SM100_TMA_2SM_LOADENS4_14ComposedLayoutINS4_7SwizzleILi3ELi4ELi3EEENS4_18smem_ptr_flag_bitsILi8EEENSW_INS5_IJNSA_ILi8EEESF_EEENS5_IJSF_SC_EEEEEEEvNS4_8identityES14_S1E_vS1F_EENS_8epilogue10collective18CollectiveEpilogueINS1H_23Sm100TmaWarpSpecializedILi4ELi2ELi32ELb0ELb0EEEJNS5_IJNSA_ILi64EEESG_SF_EEENS5_IJNSW_IS1M_SC_EENSW_INS5_IJNSA_ILi32EEESB_EEENS5_IJSC_SF_EEEEEEEESI_SJ_SI_SJ_NS1H_6fusion15FusionCallbacksIS1L_NS1U_17LinearCombinationISI_fSI_fLNS_15FloatRoundStyleE2EEES1N_S1T_JEEENS4_5SM1004TMEM4LOAD26SM100_TMEM_LOAD_32dp32b32xENS4_13SM90_TMA_LOADENS15_INS16_ILi1ELi4ELi3EEES19_NSW_INS5_IJS1A_S1P_EEENS5_IJS1P_SC_EEEEEEENS4_39AutoVectorizingCopyWithAssumedAlignmentILi128EEENS4_14SM90_TMA_STOREES29_S2B_S2B_EEEvvEEEEvNT_6ParamsE,"ax",@progbits
	.align	128
.text._ZN7cutlass13device_kernelINS_4gemm6kernel13GemmUniversalIN4cute5tupleIJiiiiEEENS1_10collective13CollectiveMmaINS1_35MainloopSm100TmaUmmaWarpSpecializedILi8ELi2ELi4ENS5_IJNS4_1CILi2EEENSA_ILi1EEESC_EEEEENS5_IJNSA_ILi128EEENSA_ILi256EEESF_EEENS_12float_e5m2_tENS5_IJlSC_lEEESI_SJ_NS4_8TiledMMAINS4_8MMA_AtomIJNS4_10MMA_TraitsINS4_25SM100_MMA_F8F6F4_2x1SM_SSEJSI_SI_fSF_SG_NS4_17integral_constantINS4_4UMMA5MajorELSQ_0EEESR_NSO_INSP_7ScaleInELSS_0EEEST_EEEEEENS4_6LayoutINS5_IJSC_SC_SC_EEENS5_IJNSA_ILi0EEESY_SY_EEEEENS5_IJNS4_10UnderscoreES11_S11_EEEEENS4_18SM100_TMA_2SM_LOADENS4_14ComposedLayoutINS4_7SwizzleILi3ELi4ELi3EEENS4_18smem_ptr_flag_bitsILi8EEENSW_INS5_IJNSA_ILi8EEESF_EEENS5_IJSF_SC_EEEEEEEvNS4_8identityES14_S1E_vS1F_EENS_8epilogue10collective18CollectiveEpilogueINS1H_23Sm100TmaWarpSpecializedILi4ELi2ELi32ELb0ELb0EEEJNS5_IJNSA_ILi64EEESG_SF_EEENS5_IJNSW_IS1M_SC_EENSW_INS5_IJNSA_ILi32EEESB_EEENS5_IJSC_SF_EEEEEEEESI_SJ_SI_SJ_NS1H_6fusion15FusionCallbacksIS1L_NS1U_17LinearCombinationISI_fSI_fLNS_15FloatRoundStyleE2EEES1N_S1T_JEEENS4_5SM1004TMEM4LOAD26SM100_TMEM_LOAD_32dp32b32xENS4_13SM90_TMA_LOADENS15_INS16_ILi1ELi4ELi3EEES19_NSW_INS5_IJS1A_S1P_EEENS5_IJS1P_SC_EEEEEEENS4_39AutoVectorizingCopyWithAssumedAlignmentILi128EEENS4_14SM90_TMA_STOREES29_S2B_S2B_EEEvvEEEEvNT_6ParamsE:
        .type           _ZN7cutlass13device_kernelINS_4gemm6kernel13GemmUniversalIN4cute5tupleIJiiiiEEENS1_10collective13CollectiveMmaINS1_35MainloopSm100TmaUmmaWarpSpecializedILi8ELi2ELi4ENS5_IJNS4_1CILi2EEENSA_ILi1EEESC_EEEEENS5_IJNSA_ILi128EEENSA_ILi256EEESF_EEENS_12float_e5m2_tENS5_IJlSC_lEEESI_SJ_NS4_8TiledMMAINS4_8MMA_AtomIJNS4_10MMA_TraitsINS4_25SM100_MMA_F8F6F4_2x1SM_SSEJSI_SI_fSF_SG_NS4_17integral_constantINS4_4UMMA5MajorELSQ_0EEESR_NSO_INSP_7ScaleInELSS_0EEEST_EEEEEENS4_6LayoutINS5_IJSC_SC_SC_EEENS5_IJNSA_ILi0EEESY_SY_EEEEENS5_IJNS4_10UnderscoreES11_S11_EEEEENS4_18SM100_TMA_2SM_LOADENS4_14ComposedLayoutINS4_7SwizzleILi3ELi4ELi3EEENS4_18smem_ptr_flag_bitsILi8EEENSW_INS5_IJNSA_ILi8EEESF_EEENS5_IJSF_SC_EEEEEEEvNS4_8identityES14_S1E_vS1F_EENS_8epilogue10collective18CollectiveEpilogueINS1H_23Sm100TmaWarpSpecializedILi4ELi2ELi32ELb0ELb0EEEJNS5_IJNSA_ILi64EEESG_SF_EEENS5_IJNSW_IS1M_SC_EENSW_INS5_IJNSA_ILi32EEESB_EEENS5_IJSC_SF_EEEEEEEESI_SJ_SI_SJ_NS1H_6fusion15FusionCallbacksIS1L_NS1U_17LinearCombinationISI_fSI_fLNS_15FloatRoundStyleE2EEES1N_S1T_JEEENS4_5SM1004TMEM4LOAD26SM100_TMEM_LOAD_32dp32b32xENS4_13SM90_TMA_LOADENS15_INS16_ILi1ELi4ELi3EEES19_NSW_INS5_IJS1A_S1P_EEENS5_IJS1P_SC_EEEEEEENS4_39AutoVectorizingCopyWithAssumedAlignmentILi128EEENS4_14SM90_TMA_STOREES29_S2B_S2B_EEEvvEEEEvNT_6ParamsE,@function
        .size           _ZN7cutlass13device_kernelINS_4gemm6kernel13GemmUniversalIN4cute5tupleIJiiiiEEENS1_10collective13CollectiveMmaINS1_35MainloopSm100TmaUmmaWarpSpecializedILi8ELi2ELi4ENS5_IJNS4_1CILi2EEENSA_ILi1EEESC_EEEEENS5_IJNSA_ILi128EEENSA_ILi256EEESF_EEENS_12float_e5m2_tENS5_IJlSC_lEEESI_SJ_NS4_8TiledMMAINS4_8MMA_AtomIJNS4_10MMA_TraitsINS4_25SM100_MMA_F8F6F4_2x1SM_SSEJSI_SI_fSF_SG_NS4_17integral_constantINS4_4UMMA5MajorELSQ_0EEESR_NSO_INSP_7ScaleInELSS_0EEEST_EEEEEENS4_6LayoutINS5_IJSC_SC_SC_EEENS5_IJNSA_ILi0EEESY_SY_EEEEENS5_IJNS4_10UnderscoreES11_S11_EEEEENS4_18SM100_TMA_2SM_LOADENS4_14ComposedLayoutINS4_7SwizzleILi3ELi4ELi3EEENS4_18smem_ptr_flag_bitsILi8EEENSW_INS5_IJNSA_ILi8EEESF_EEENS5_IJSF_SC_EEEEEEEvNS4_8identityES14_S1E_vS1F_EENS_8epilogue10collective18CollectiveEpilogueINS1H_23Sm100TmaWarpSpecializedILi4ELi2ELi32ELb0ELb0EEEJNS5_IJNSA_ILi64EEESG_SF_EEENS5_IJNSW_IS1M_SC_EENSW_INS5_IJNSA_ILi32EEESB_EEENS5_IJSC_SF_EEEEEEEESI_SJ_SI_SJ_NS1H_6fusion15FusionCallbacksIS1L_NS1U_17LinearCombinationISI_fSI_fLNS_15FloatRoundStyleE2EEES1N_S1T_JEEENS4_5SM1004TMEM4LOAD26SM100_TMEM_LOAD_32dp32b32xENS4_13SM90_TMA_LOADENS15_INS16_ILi1ELi4ELi3EEES19_NSW_INS5_IJS1A_S1P_EEENS5_IJS1P_SC_EEEEEEENS4_39AutoVectorizingCopyWithAssumedAlignmentILi128EEENS4_14SM90_TMA_STOREES29_S2B_S2B_EEEvvEEEEvNT_6ParamsE,(.L_x_203 - _ZN7cutlass13device_kernelINS_4gemm6kernel13GemmUniversalIN4cute5tupleIJiiiiEEENS1_10collective13CollectiveMmaINS1_35MainloopSm100TmaUmmaWarpSpecializedILi8ELi2ELi4ENS5_IJNS4_1CILi2EEENSA_ILi1EEESC_EEEEENS5_IJNSA_ILi128EEENSA_ILi256EEESF_EEENS_12float_e5m2_tENS5_IJlSC_lEEESI_SJ_NS4_8TiledMMAINS4_8MMA_AtomIJNS4_10MMA_TraitsINS4_25SM100_MMA_F8F6F4_2x1SM_SSEJSI_SI_fSF_SG_NS4_17integral_constantINS4_4UMMA5MajorELSQ_0EEESR_NSO_INSP_7ScaleInELSS_0EEEST_EEEEEENS4_6LayoutINS5_IJSC_SC_SC_EEENS5_IJNSA_ILi0EEESY_SY_EEEEENS5_IJNS4_10UnderscoreES11_S11_EEEEENS4_18SM100_TMA_2SM_LOADENS4_14ComposedLayoutINS4_7SwizzleILi3ELi4ELi3EEENS4_18smem_ptr_flag_bitsILi8EEENSW_INS5_IJNSA_ILi8EEESF_EEENS5_IJSF_SC_EEEEEEEvNS4_8identityES14_S1E_vS1F_EENS_8epilogue10collective18CollectiveEpilogueINS1H_23Sm100TmaWarpSpecializedILi4ELi2ELi32ELb0ELb0EEEJNS5_IJNSA_ILi64EEESG_SF_EEENS5_IJNSW_IS1M_SC_EENSW_INS5_IJNSA_ILi32EEESB_EEENS5_IJSC_SF_EEEEEEEESI_SJ_SI_SJ_NS1H_6fusion15FusionCallbacksIS1L_NS1U_17LinearCombinationISI_fSI_fLNS_15FloatRoundStyleE2EEES1N_S1T_JEEENS4_5SM1004TMEM4LOAD26SM100_TMEM_LOAD_32dp32b32xENS4_13SM90_TMA_LOADENS15_INS16_ILi1ELi4ELi3EEES19_NSW_INS5_IJS1A_S1P_EEENS5_IJS1P_SC_EEEEEEENS4_39AutoVectorizingCopyWithAssumedAlignmentILi128EEENS4_14SM90_TMA_STOREES29_S2B_S2B_EEEvvEEEEvNT_6ParamsE)
        .other          _ZN7cutlass13device_kernelINS_4gemm6kernel13GemmUniversalIN4cute5tupleIJiiiiEEENS1_10collective13CollectiveMmaINS1_35MainloopSm100TmaUmmaWarpSpecializedILi8ELi2ELi4ENS5_IJNS4_1CILi2EEENSA_ILi1EEESC_EEEEENS5_IJNSA_ILi128EEENSA_ILi256EEESF_EEENS_12float_e5m2_tENS5_IJlSC_lEEESI_SJ_NS4_8TiledMMAINS4_8MMA_AtomIJNS4_10MMA_TraitsINS4_25SM100_MMA_F8F6F4_2x1SM_SSEJSI_SI_fSF_SG_NS4_17integral_constantINS4_4UMMA5MajorELSQ_0EEESR_NSO_INSP_7ScaleInELSS_0EEEST_EEEEEENS4_6LayoutINS5_IJSC_SC_SC_EEENS5_IJNSA_ILi0EEESY_SY_EEEEENS5_IJNS4_10UnderscoreES11_S11_EEEEENS4_18SM100_TMA_2SM_LOADENS4_14ComposedLayoutINS4_7SwizzleILi3ELi4ELi3EEENS4_18smem_ptr_flag_bitsILi8EEENSW_INS5_IJNSA_ILi8EEESF_EEENS5_IJSF_SC_EEEEEEEvNS4_8identityES14_S1E_vS1F_EENS_8epilogue10collective18CollectiveEpilogueINS1H_23Sm100TmaWarpSpecializedILi4ELi2ELi32ELb0ELb0EEEJNS5_IJNSA_ILi64EEESG_SF_EEENS5_IJNSW_IS1M_SC_EENSW_INS5_IJNSA_ILi32EEESB_EEENS5_IJSC_SF_EEEEEEEESI_SJ_SI_SJ_NS1H_6fusion15FusionCallbacksIS1L_NS1U_17LinearCombinationISI_fSI_fLNS_15FloatRoundStyleE2EEES1N_S1T_JEEENS4_5SM1004TMEM4LOAD26SM100_TMEM_LOAD_32dp32b32xENS4_13SM90_TMA_LOADENS15_INS16_ILi1ELi4ELi3EEES19_NSW_INS5_IJS1A_S1P_EEENS5_IJS1P_SC_EEEEEEENS4_39AutoVectorizingCopyWithAssumedAlignmentILi128EEENS4_14SM90_TMA_STOREES29_S2B_S2B_EEEvvEEEEvNT_6ParamsE,@"STO_CUDA_ENTRY STV_DEFAULT"
_ZN7cutlass13device_kernelINS_4gemm6kernel13GemmUniversalIN4cute5tupleIJiiiiEEENS1_10collective13CollectiveMmaINS1_35MainloopSm100TmaUmmaWarpSpecializedILi8ELi2ELi4ENS5_IJNS4_1CILi2EEENSA_ILi1EEESC_EEEEENS5_IJNSA_ILi128EEENSA_ILi256EEESF_EEENS_12float_e5m2_tENS5_IJlSC_lEEESI_SJ_NS4_8TiledMMAINS4_8MMA_AtomIJNS4_10MMA_TraitsINS4_25SM100_MMA_F8F6F4_2x1SM_SSEJSI_SI_fSF_SG_NS4_17integral_constantINS4_4UMMA5MajorELSQ_0EEESR_NSO_INSP_7ScaleInELSS_0EEEST_EEEEEENS4_6LayoutINS5_IJSC_SC_SC_EEENS5_IJNSA_ILi0EEESY_SY_EEEEENS5_IJNS4_10UnderscoreES11_S11_EEEEENS4_18SM100_TMA_2SM_LOADENS4_14ComposedLayoutINS4_7SwizzleILi3ELi4ELi3EEENS4_18smem_ptr_flag_bitsILi8EEENSW_INS5_IJNSA_ILi8EEESF_EEENS5_IJSF_SC_EEEEEEEvNS4_8identityES14_S1E_vS1F_EENS_8epilogue10collective18CollectiveEpilogueINS1H_23Sm100TmaWarpSpecializedILi4ELi2ELi32ELb0ELb0EEEJNS5_IJNSA_ILi64EEESG_SF_EEENS5_IJNSW_IS1M_SC_EENSW_INS5_IJNSA_ILi32EEESB_EEENS5_IJSC_SF_EEEEEEEESI_SJ_SI_SJ_NS1H_6fusion15FusionCallbacksIS1L_NS1U_17LinearCombinationISI_fSI_fLNS_15FloatRoundStyleE2EEES1N_S1T_JEEENS4_5SM1004TMEM4LOAD26SM100_TMEM_LOAD_32dp32b32xENS4_13SM90_TMA_LOADENS15_INS16_ILi1ELi4ELi3EEES19_NSW_INS5_IJS1A_S1P_EEENS5_IJS1P_SC_EEEEEEENS4_39AutoVectorizingCopyWithAssumedAlignmentILi128EEENS4_14SM90_TMA_STOREES29_S2B_S2B_EEEvvEEEEvNT_6ParamsE:
[----:B------:R-:W1:Y:S01]  /*0000*/  LDC R1, c[0x0][0x37c] ;  /* 0x0000df00ff017b82 */ /* 0x000e620000000800 */
[----:B------:R-:W2:Y:S01]  /*0010*/  S2R R109, SR_TID.X ;  /* 0x00000000006d7919 */ /* 0x000ea20000002100 */
[----:B------:R-:W3:Y:S06]  /*0020*/  LDCU.64 UR6, c[0x0][0x890] ;  /* 0x00011200ff0677ac */ /* 0x000eec0008000a00 */
[----:B------:R-:W4:Y:S01]  /*0030*/  S2UR UR37, SR_CgaCtaId ;  /* 0x00000000002579c3 */ /* 0x000f220000008800 */
[----:B------:R-:W-:Y:S02]  /*0040*/  PRMT R96, RZ, 0x7610, R96 ;  /* 0x00007610ff607816 */ /* 0x000fe40000000060 */
[----:B------:R-:W-:Y:S01]  /*0050*/  ELECT P1, URZ, PT ;  /* 0x0000000000ff782f */ /* 0x000fe20003820000 */
[----:B------:R-:W1:Y:S01]  /*0060*/  LDCU.64 UR46, c[0x0][0x358] ;  /* 0x00006b00ff2e77ac */ /* 0x000e620008000a00 */
[----:B---3--:R-:W-:-:S04]  /*0070*/  UISETP.NE.U32.AND UP0, UPT, UR6, URZ, UPT ;  /* 0x000000ff0600728c */ /* 0x008fc8000bf05070 */
[----:B------:R-:W-:Y:S02]  /*0080*/  UISETP.NE.AND.EX UP0, UPT, UR7, URZ, UPT, UP0 ;  /* 0x000000ff0700728c */ /* 0x000fe4000bf05300 */
[----:B----4-:R-:W-:Y:S02]  /*0090*/  ULOP3.LUT UR5, UR37, 0x1, URZ, 0xc0, !UPT ;  /* 0x0000000125057892 */ /* 0x010fe4000f8ec0ff */
[----:B------:R-:W-:Y:S01]  /*00a0*/  ULOP3.LUT UR4, UR37, 0x1, URZ, 0x3c, !UPT ;  /* 0x0000000125047892 */ /* 0x000fe2000f8e3cff */
[----:B--2---:R-:W-:-:S05]  /*00b0*/  SHF.R.U32.HI R102, RZ, 0x5, R109 ;  /* 0x00000005ff667819 */ /* 0x004fca000001166d */
[----:B------:R-:W2:Y:S02]  /*00c0*/  SHFL.IDX PT, R0, R102, RZ, 0x1f ;  /* 0x00001fff66007589 */ /* 0x000ea400000e0000 */
[----:B--2---:R-:W-:Y:S01]  /*00d0*/  R2UR UR10, R0 ;  /* 0x00000000000a72ca */ /* 0x004fe200000e0000 */
[----:B-1----:R-:W-:-:S14]  /*00e0*/  BRA.U UP0, `(.L_x_0) ;  /* 0x00000001002c7547 */ /* 0x002fdc000b800000 */
[----:B------:R-:W1:Y:S02]  /*00f0*/  LDCU.64 UR8, c[0x0][0x888] ;  /* 0x00011100ff0877ac */ /* 0x000e640008000a00 */
[----:B-1----:R-:W-:-:S04]  /*0100*/  UISETP.NE.U32.AND UP0, UPT, UR8, URZ, UPT ;  /* 0x000000ff0800728c */ /* 0x002fc8000bf05070 */
[----:B------:R-:W-:-:S09]  /*0110*/  UISETP.NE.AND.EX UP0, UPT, UR9, URZ, UPT, UP0 ;  /* 0x000000ff0900728c */ /* 0x000fd2000bf05300 */
[----:B------:R-:W-:Y:S05]  /*0120*/  BRA.U !UP0, `(.L_x_1) ;  /* 0x0000000108107547 */ /* 0x000fea000b800000 */
[----:B------:R-:W1:Y:S02]  /*0130*/  LDC.64 R2, c[0x0][0x888] ;  /* 0x00022200ff027b82 */ /* 0x000e640000000a00 */
[----:B-1----:R1:W5:Y:S01]  /*0140*/  LDG.E R49, desc[UR46][R2.64] ;  /* 0x0000002e02317981 */ /* 0x002362000c1e1900 */
[----:B------:R-:W-:Y:S01]  /*0150*/  HFMA2 R96, -RZ, RZ, 0, 5.9604644775390625e-08 ;  /* 0x00000001ff607431 */ /* 0x000fe200000001ff */
[----:B------:R-:W-:Y:S05]  /*0160*/  BRA `(.L_x_0) ;  /* 0x00000000000c7947 */ /* 0x000fea0003800000 */
.L_x_1:
[----:B------:R-:W1:Y:S01]  /*0170*/  LDCU UR8, c[0x0][0x880] ;  /* 0x00011000ff0877ac */ /* 0x000e620008000800 */
[----:B------:R-:W-:Y:S01]  /*0180*/  HFMA2 R96, -RZ, RZ, 0, 5.9604644775390625e-08 ;  /* 0x00000001ff607431 */ /* 0x000fe200000001ff */
[----:B-1----:R-:W-:-:S07]  /*0190*/  MOV R49, UR8 ;  /* 0x0000000800317c02 */ /* 0x002fce0008000f00 */
.L_x_0:
[----:B------:R-:W2:Y:S02]  /*01a0*/  LDCU.64 UR8, c[0x0][0x8b0] ;  /* 0x00011600ff0877ac */ /* 0x000ea40008000a00 */
[----:B--2---:R-:W-:-:S04]  /*01b0*/  UISETP.NE.U32.AND UP0, UPT, UR8, URZ, UPT ;  /* 0x000000ff0800728c */ /* 0x004fc8000bf05070 */
[----:B------:R-:W-:-:S09]  /*01c0*/  UISETP.NE.AND.EX UP0, UPT, UR9, URZ, UPT, UP0 ;  /* 0x000000ff0900728c */ /* 0x000fd2000bf05300 */
[----:B------:R-:W-:Y:S05]  /*01d0*/  BRA.U UP0, `(.L_x_2) ;  /* 0x0000000100247547 */ /* 0x000fea000b800000 */
[----:B------:R-:W2:Y:S02]  /*01e0*/  LDCU.64 UR8, c[0x0][0x8a8] ;  /* 0x00011500ff0877ac */ /* 0x000ea40008000a00 */
[----:B--2---:R-:W-:-:S04]  /*01f0*/  UISETP.NE.U32.AND UP0, UPT, UR8, URZ, UPT ;  /* 0x000000ff0800728c */ /* 0x004fc8000bf05070 */
[----:B------:R-:W-:-:S09]  /*0200*/  UISETP.NE.AND.EX UP0, UPT, UR9, URZ, UPT, UP0 ;  /* 0x000000ff0900728c */ /* 0x000fd2000bf05300 */
[----:B------:R-:W-:Y:S05]  /*0210*/  BRA.U !UP0, `(.L_x_3) ;  /* 0x00000001080c7547 */ /* 0x000fea000b800000 */
[----:B-1----:R-:W1:Y:S02]  /*0220*/  LDC.64 R2, c[0x0][0x8a8] ;  /* 0x00022a00ff027b82 */ /* 0x002e640000000a00 */
[----:B-1----:R2:W5:Y:S01]  /*0230*/  LDG.E R47, desc[UR46][R2.64] ;  /* 0x0000002e022f7981 */ /* 0x002562000c1e1900 */
[----:B------:R-:W-:Y:S05]  /*0240*/  BRA `(.L_x_2) ;  /* 0x0000000000087947 */ /* 0x000fea0003800000 */
.L_x_3:
[----:B------:R-:W2:Y:S02]  /*0250*/  LDCU UR8, c[0x0][0x8a0] ;  /* 0x00011400ff0877ac */ /* 0x000ea40008000800 */
[----:B--2---:R-:W-:Y:S02]  /*0260*/  MOV R47, UR8 ;  /* 0x00000008002f7c02 */ /* 0x004fe40008000f00 */
.L_x_2:
[----:B------:R-:W-:Y:S01]  /*0270*/  IMAD.U32 R0, RZ, RZ, UR10 ;  /* 0x0000000aff007e24 */ /* 0x000fe2000f8e00ff */
[----:B------:R-:W-:Y:S04]  /*0280*/  BSSY.RECONVERGENT B0, `(.L_x_4) ;  /* 0x000000c000007945 */ /* 0x000fe80003800200 */
[C---:B------:R-:W-:Y:S02]  /*0290*/  ISETP.NE.OR P2, PT, R0.reuse, 0x1, !P1 ;  /* 0x000000010000780c */ /* 0x040fe40004f45670 */
[----:B------:R-:W-:-:S11]  /*02a0*/  ISETP.NE.OR P0, PT, R0, 0x3, !P1 ;  /* 0x000000030000780c */ /* 0x000fd60004f05670 */
[----:B------:R-:W-:Y:S05]  /*02b0*/  @P2 BRA `(.L_x_5) ;  /* 0x0000000000202947 */ /* 0x000fea0003800000 */
[----:B------:R-:W3:Y:S02]  /*02c0*/  LDCU.64 UR8, c[0x0][0x348] ;  /* 0x00006900ff0877ac */ /* 0x000ee40008000a00 */
[----:B---3--:R-:W-:Y:S02]  /*02d0*/  UIADD3 UR12, UP1, UPT, UR8, 0x80, URZ ;  /* 0x00000080080c7890 */ /* 0x008fe4000ff3e0ff */
[----:B------:R-:W-:Y:S02]  /*02e0*/  UIADD3 UR8, UP0, UPT, UR8, 0x180, URZ ;  /* 0x0000018008087890 */ /* 0x000fe4000ff1e0ff */
[----:B------:R-:W-:Y:S02]  /*02f0*/  UIADD3.X UR13, UPT, UPT, URZ, UR9, URZ, UP1, !UPT ;  /* 0x00000009ff0d7290 */ /* 0x000fe40008ffe4ff */
[----:B------:R-:W-:-:S07]  /*0300*/  UIADD3.X UR9, UPT, UPT, URZ, UR9, URZ, UP0, !UPT ;  /* 0x00000009ff097290 */ /* 0x000fce00087fe4ff */
[----:B------:R3:W-:Y:S02]  /*0310*/  UTMACCTL.PF [UR12] ;  /* 0x000000000c0079b9 */ /* 0x0007e40008040000 */
[----:B------:R3:W-:Y:S02]  /*0320*/  UTMACCTL.PF [UR8] ;  /* 0x00000000080079b9 */ /* 0x0007e40008040000 */
[----:B---3--:R-:W-:Y:S01]  /*0330*/  NOP ;  /* 0x0000000000007918 */ /* 0x008fe20000000000 */
.L_x_5:
[----:B------:R-:W-:Y:S05]  /*0340*/  BSYNC.RECONVERGENT B0 ;  /* 0x0000000000007941 */ /* 0x000fea0003800200 */
.L_x_4:
[----:B------:R-:W-:Y:S04]  /*0350*/  BSSY.RECONVERGENT B0, `(.L_x_6) ;  /* 0x000000a000007945 */ /* 0x000fe80003800200 */
        /* <DEDUP_REMOVED lines=9> */
.L_x_7:
[----:B------:R-:W-:Y:S05]  /*03f0*/  BSYNC.RECONVERGENT B0 ;  /* 0x0000000000007941 */ /* 0x000fea0003800200 */
.L_x_6:
[----:B------:R-:W3:Y:S01]  /*0400*/  LDCU.64 UR8, c[0x0][0x888] ;  /* 0x00011100ff0877ac */ /* 0x000ee20008000a00 */
[----:B------:R-:W-:Y:S02]  /*0410*/  UISETP.EQ.U32.AND UP1, UPT, UR6, URZ, UPT ;  /* 0x000000ff0600728c */ /* 0x000fe4000bf22070 */
[----:B------:R-:W-:Y:S02]  /*0420*/  UPLOP3.LUT UP5, UPT, UPT, UPT, UPT, 0x80, 0x8 ;  /* 0x000000000008789c */ /* 0x000fe40003faf070 */
[----:B---3--:R-:W-:-:S04]  /*0430*/  UISETP.NE.U32.AND UP0, UPT, UR8, URZ, UPT ;  /* 0x000000ff0800728c */ /* 0x008fc8000bf05070 */
[----:B------:R-:W-:-:S04]  /*0440*/  UISETP.NE.AND.EX UP0, UPT, UR9, URZ, UPT, UP0 ;  /* 0x000000ff0900728c */ /* 0x000fc8000bf05300 */
[----:B------:R-:W-:-:S04]  /*0450*/  UISETP.EQ.OR.EX UP2, UPT, UR7, URZ, !UP0, UP1 ;  /* 0x000000ff0700728c */ /* 0x000fc8000c742710 */
[----:B------:R-:W-:-:S05]  /*0460*/  UP2UR UR50, UPR, URZ, 0x4 ;  /* 0x00000004ff327883 */ /* 0x000fca0008000000 */
[----:B------:R-:W-:Y:S07]  /*0470*/  BRA.U !UP2, `(.L_x_8) ;  /* 0x000000010a207547 */ /* 0x000fee000b800000 */
[----:B------:R-:W-:Y:S01]  /*0480*/  UISETP.NE.U32.AND UP2, UPT, UR6, URZ, UPT ;  /* 0x000000ff0600728c */ /* 0x000fe2000bf45070 */
[----:B-----5:R-:W-:Y:S01]  /*0490*/  FSETP.NEU.AND P0, PT, R49, RZ, PT ;  /* 0x000000ff3100720b */ /* 0x020fe20003f0d000 */
[----:B------:R-:W-:Y:S02]  /*04a0*/  USEL UR6, URZ, 0xffffffff, UP0 ;  /* 0xffffffffff067887 */ /* 0x000fe40008000000 */
[----:B------:R-:W-:-:S10]  /*04b0*/  UISETP.NE.AND.EX UP2, UPT, UR7, URZ, UPT, UP2 ;  /* 0x000000ff0700728c */ /* 0x000fd4000bf45320 */
[----:B------:R-:W-:Y:S01]  /*04c0*/  VOTEU.ANY UP1, P0 ;  /* 0x0000000000ff7886 */ /* 0x000fe20000020100 */
[----:B------:R-:W-:-:S04]  /*04d0*/  @!UP2 USEL UR6, URZ, 0xffffffff, UP1 ;  /* 0xffffffffff06a887 */ /* 0x000fc80008800000 */
[----:B------:R-:W-:-:S04]  /*04e0*/  ULOP3.LUT UR6, UR6, 0x1, URZ, 0xc0, !UPT ;  /* 0x0000000106067892 */ /* 0x000fc8000f8ec0ff */
[----:B------:R-:W-:-:S11]  /*04f0*/  UISETP.NE.U32.AND UP5, UPT, UR6, 0x1, UPT ;  /* 0x000000010600788c */ /* 0x000fd6000bfa5070 */
.L_x_8:
[----:B------:R-:W3:Y:S01]  /*0500*/  SHFL.IDX PT, R0, R102, RZ, 0x1f ;  /* 0x00001fff66007589 */ /* 0x000ee200000e0000 */
[----:B------:R-:W-:-:S04]  /*0510*/  UISETP.NE.AND UP1, UPT, UR10, 0x2, UPT ;  /* 0x000000020a00788c */ /* 0x000fc8000bf25270 */
[----:B------:R-:W-:Y:S02]  /*0520*/  UISETP.EQ.AND UP2, UPT, UR5, URZ, !UP1 ;  /* 0x000000ff0500728c */ /* 0x000fe4000cf42270 */
[----:B------:R-:W-:-:S04]  /*0530*/  USEL UR6, URZ, 0x1, UP1 ;  /* 0x00000001ff067887 */ /* 0x000fc80008800000 */
[----:B------:R-:W-:Y:S02]  /*0540*/  PLOP3.LUT P5, PT, P1, PT, UP2, 0x80, 0x8 ;  /* 0x000000000008781c */ /* 0x000fe40000faf028 */
[----:B---3--:R-:W-:-:S13]  /*0550*/  ISETP.NE.AND P0, PT, R0, RZ, PT ;  /* 0x000000ff0000720c */ /* 0x008fda0003f05270 */
[----:B------:R-:W-:Y:S05]  /*0560*/  @P0 BRA `(.L_x_9) ;  /* 0x0000000000640947 */ /* 0x000fea0003800000 */
[----:B------:R-:W-:Y:S01]  /*0570*/  UMOV UR8, 0x400 ;  /* 0x0000040000087882 */ /* 0x000fe20000000000 */
[----:B------:R-:W-:Y:S01]  /*0580*/  UMOV UR7, 0x1 ;  /* 0x0000000100077882 */ /* 0x000fe20000000000 */
[----:B------:R-:W-:Y:S02]  /*0590*/  ULEA UR8, UR37, UR8, 0x18 ;  /* 0x0000000825087291 */ /* 0x000fe4000f8ec0ff */
[----:B------:R-:W-:-:S04]  /*05a0*/  UIADD3 UR12, UPT, UPT, -UR7, 0x100000, URZ ;  /* 0x00100000070c7890 */ /* 0x000fc8000fffe1ff */
[----:B------:R-:W-:Y:S02]  /*05b0*/  USHF.L.U32 UR13, UR12, 0xb, URZ ;  /* 0x0000000b0c0d7899 */ /* 0x000fe400080006ff */
[----:B------:R-:W-:Y:S01]  /*05c0*/  USHF.L.U32 UR12, UR12, 0x1, URZ ;  /* 0x000000010c0c7899 */ /* 0x000fe200080006ff */
[----:B------:R-:W-:Y:S01]  /*05d0*/  ELECT P0, URZ, PT ;  /* 0x0000000000ff782f */ /* 0x000fe20003800000 */
[----:B------:R-:W3:Y:S10]  /*05e0*/  FENCE.VIEW.ASYNC.S ;  /* 0x00000000000073c6 */ /* 0x000ef40000000000 */
[----:B---3--:R3:W4:Y:S01]  /*05f0*/  SYNCS.EXCH.64 URZ, [UR8], UR12 ;  /* 0x0000000c08ff75b2 */ /* 0x0087220008000100 */
[----:B------:R3:W1:Y:S01]  /*0600*/  SYNCS.EXCH.64 URZ, [UR8+0x40], UR12 ;  /* 0x0000400c08ff75b2 */ /* 0x0006620008000100 */
        /* <DEDUP_REMOVED lines=13> */
[----:B------:R3:W1:Y:S02]  /*06e0*/  SYNCS.EXCH.64 URZ, [UR8+0x78], UR12 ;  /* 0x0000780c08ff75b2 */ /* 0x0006640008000100 */
[----:B---3--:R-:W-:Y:S01]  /*06f0*/  NOP ;  /* 0x0000000000007918 */ /* 0x008fe20000000000 */
.L_x_9:
[----:B------:R-:W3:Y:S01]  /*0700*/  SHFL.IDX PT, R0, R102, RZ, 0x1f ;  /* 0x00001fff66007589 */ /* 0x000ee200000e0000 */
[----:B------:R-:W-:Y:S01]  /*0710*/  NOP ;  /* 0x0000000000007918 */ /* 0x000fe20000000000 */
[----:B---3--:R-:W-:-:S13]  /*0720*/  ISETP.NE.AND P0, PT, R0, 0x1, PT ;  /* 0x000000010000780c */ /* 0x008fda0003f05270 */
[----:B------:R-:W-:Y:S05]  /*0730*/  @P0 BRA `(.L_x_10) ;  /* 0x0000000000540947 */ /* 0x000fea0003800000 */
[----:B------:R-:W-:Y:S01]  /*0740*/  UMOV UR9, 0x400 ;  /* 0x0000040000097882 */ /* 0x000fe20000000000 */
[----:B------:R-:W-:Y:S01]  /*0750*/  UMOV UR8, 0x20 ;  /* 0x0000002000087882 */ /* 0x000fe20000000000 */
[----:B------:R-:W-:Y:S01]  /*0760*/  UMOV UR7, 0x80 ;  /* 0x0000008000077882 */ /* 0x000fe20000000000 */
[----:B------:R-:W-:Y:S02]  /*0770*/  ULEA UR9, UR37, UR9, 0x18 ;  /* 0x0000000925097291 */ /* 0x000fe4000f8ec0ff */
[----:B------:R-:W-:-:S04]  /*0780*/  UIADD3 UR12, UPT, UPT, -UR8, 0x100000, URZ ;  /* 0x00100000080c7890 */ /* 0x000fc8000fffe1ff */
[----:B------:R-:W-:Y:S02]  /*0790*/  USHF.L.U32 UR13, UR12, 0xb, URZ ;  /* 0x0000000b0c0d7899 */ /* 0x000fe400080006ff */
[----:B------:R-:W-:Y:S02]  /*07a0*/  USHF.L.U32 UR12, UR12, 0x1, URZ ;  /* 0x000000010c0c7899 */ /* 0x000fe400080006ff */
[----:B------:R-:W-:-:S04]  /*07b0*/  UIADD3 UR14, UPT, UPT, -UR7, 0x100000, URZ ;  /* 0x00100000070e7890 */ /* 0x000fc8000fffe1ff */
[----:B------:R-:W-:Y:S02]  /*07c0*/  USHF.L.U32 UR15, UR14, 0xb, URZ ;  /* 0x0000000b0e0f7899 */ /* 0x000fe400080006ff */
[----:B------:R-:W-:Y:S01]  /*07d0*/  USHF.L.U32 UR14, UR14, 0x1, URZ ;  /* 0x000000010e0e7899 */ /* 0x000fe200080006ff */
[----:B------:R-:W-:Y:S01]  /*07e0*/  ELECT P0, URZ, PT ;  /* 0x0000000000ff782f */ /* 0x000fe20003800000 */
[----:B------:R-:W3:Y:S02]  /*07f0*/  FENCE.VIEW.ASYNC.S ;  /* 0x00000000000073c6 */ /* 0x000ee40000000000 */
[----:B---3--:R3:W1:Y:S08]  /*0800*/  SYNCS.EXCH.64 URZ, [UR9+0x80], UR12 ;  /* 0x0000800c09ff75b2 */ /* 0x0086700008000100 */
[----:B------:R3:W1:Y:S01]  /*0810*/  SYNCS.EXCH.64 URZ, [UR9+0xa0], UR14 ;  /* 0x0000a00e09ff75b2 */ /* 0x0006620008000100 */
[----:B------:R3:W1:Y:S01]  /*0820*/  SYNCS.EXCH.64 URZ, [UR9+0x88], UR12 ;  /* 0x0000880c09ff75b2 */ /* 0x0006620008000100 */
[----:B------:R3:W1:Y:S01]  /*0830*/  SYNCS.EXCH.64 URZ, [UR9+0xa8], UR14 ;  /* 0x0000a80e09ff75b2 */ /* 0x0006620008000100 */
[----:B------:R3:W1:Y:S01]  /*0840*/  SYNCS.EXCH.64 URZ, [UR9+0x90], UR12 ;  /* 0x0000900c09ff75b2 */ /* 0x0006620008000100 */
[----:B------:R3:W1:Y:S01]  /*0850*/  SYNCS.EXCH.64 URZ, [UR9+0xb0], UR14 ;  /* 0x0000b00e09ff75b2 */ /* 0x0006620008000100 */
[----:B------:R3:W1:Y:S01]  /*0860*/  SYNCS.EXCH.64 URZ, [UR9+0x98], UR12 ;  /* 0x0000980c09ff75b2 */ /* 0x0006620008000100 */
[----:B------:R3:W1:Y:S01]  /*0870*/  SYNCS.EXCH.64 URZ, [UR9+0xb8], UR14 ;  /* 0x0000b80e09ff75b2 */ /* 0x0006620008000100 */
[----:B------:R-:W-:Y:S01]  /*0880*/  NOP ;  /* 0x0000000000007918 */ /* 0x000fe20000000000 */
.L_x_10:
[----:B------:R-:W2:Y:S01]  /*0890*/  SHFL.IDX PT, R0, R102, RZ, 0x1f ;  /* 0x00001fff66007589 */ /* 0x000ea200000e0000 */
[----:B------:R-:W-:Y:S01]  /*08a0*/  NOP ;  /* 0x0000000000007918 */ /* 0x000fe20000000000 */
[----:B--2---:R-:W-:-:S13]  /*08b0*/  ISETP.NE.AND P0, PT, R0, 0x3, PT ;  /* 0x000000030000780c */ /* 0x004fda0003f05270 */
[----:B------:R-:W-:Y:S05]  /*08c0*/  @P0 BRA `(.L_x_11) ;  /* 0x00000000002c0947 */ /* 0x000fea0003800000 */
[----:B------:R-:W-:Y:S01]  /*08d0*/  UMOV UR8, 0x400 ;  /* 0x0000040000087882 */ /* 0x000fe20000000000 */
[----:B------:R-:W-:Y:S01]  /*08e0*/  UMOV UR7, 0x20 ;  /* 0x0000002000077882 */ /* 0x000fe20000000000 */
[----:B------:R-:W-:Y:S02]  /*08f0*/  ULEA UR8, UR37, UR8, 0x18 ;  /* 0x0000000825087291 */ /* 0x000fe4000f8ec0ff */
[----:B---3--:R-:W-:-:S04]  /*0900*/  UIADD3 UR12, UPT, UPT, -UR7, 0x100000, URZ ;  /* 0x00100000070c7890 */ /* 0x008fc8000fffe1ff */
[----:B------:R-:W-:Y:S02]  /*0910*/  USHF.L.U32 UR13, UR12, 0xb, URZ ;  /* 0x0000000b0c0d7899 */ /* 0x000fe400080006ff */
[----:B------:R-:W-:Y:S01]  /*0920*/  USHF.L.U32 UR12, UR12, 0x1, URZ ;  /* 0x000000010c0c7899 */ /* 0x000fe200080006ff */
[----:B------:R-:W-:Y:S01]  /*0930*/  ELECT P0, URZ, PT ;  /* 0x0000000000ff782f */ /* 0x000fe20003800000 */
[----:B------:R-:W2:Y:S10]  /*0940*/  FENCE.VIEW.ASYNC.S ;  /* 0x00000000000073c6 */ /* 0x000eb40000000000 */
[----:B--2---:R2:W3:Y:S01]  /*0950*/  SYNCS.EXCH.64 URZ, [UR8+0xc0], UR12 ;  /* 0x0000c00c08ff75b2 */ /* 0x0044e20008000100 */
[----:B------:R2:W1:Y:S01]  /*0960*/  SYNCS.EXCH.64 URZ, [UR8+0xc8], UR12 ;  /* 0x0000c80c08ff75b2 */ /* 0x0004620008000100 */
[----:B------:R-:W-:Y:S01]  /*0970*/  NOP ;  /* 0x0000000000007918 */ /* 0x000fe20000000000 */
.L_x_11:
[----:B------:R-:W4:Y:S01]  /*0980*/  SHFL.IDX PT, R0, R102, RZ, 0x1f ;  /* 0x00001fff66007589 */ /* 0x000f2200000e0000 */
[----:B------:R-:W-:Y:S01]  /*0990*/  NOP ;  /* 0x0000000000007918 */ /* 0x000fe20000000000 */
[----:B----4-:R-:W-:-:S13]  /*09a0*/  ISETP.NE.AND P0, PT, R0, 0x4, PT ;  /* 0x000000040000780c */ /* 0x010fda0003f05270 */
[----:B------:R-:W-:Y:S05]  /*09b0*/  @P0 BRA `(.L_x_12) ;  /* 0x0000000000480947 */ /* 0x000fea0003800000 */
[----:B---3--:R-:W-:Y:S01]  /*09c0*/  UMOV UR9, 0x1e0 ;  /* 0x000001e000097882 */ /* 0x008fe20000000000 */
[----:B--2---:R-:W-:Y:S01]  /*09d0*/  UMOV UR8, 0x400 ;  /* 0x0000040000087882 */ /* 0x004fe20000000000 */
[----:B------:R-:W-:Y:S01]  /*09e0*/  USEL UR9, UR9, 0x1a0, UP5 ;  /* 0x000001a009097887 */ /* 0x000fe2000a800000 */
        /* <DEDUP_REMOVED lines=9> */
[----:B------:R-:W2:Y:S02]  /*0a80*/  FENCE.VIEW.ASYNC.S ;  /* 0x00000000000073c6 */ /* 0x000ea40000000000 */
[----:B--2---:R4:W2:Y:S08]  /*0a90*/  SYNCS.EXCH.64 URZ, [UR8+0xd0], UR12 ;  /* 0x0000d00c08ff75b2 */ /* 0x0048b00008000100 */
[----:B------:R4:W3:Y:S01]  /*0aa0*/  SYNCS.EXCH.64 URZ, [UR8+0xe0], UR14 ;  /* 0x0000e00e08ff75b2 */ /* 0x0008e20008000100 */
[----:B------:R4:W1:Y:S01]  /*0ab0*/  SYNCS.EXCH.64 URZ, [UR8+0xd8], UR12 ;  /* 0x0000d80c08ff75b2 */ /* 0x0008620008000100 */
[----:B------:R4:W1:Y:S02]  /*0ac0*/  SYNCS.EXCH.64 URZ, [UR8+0xe8], UR14 ;  /* 0x0000e80e08ff75b2 */ /* 0x0008640008000100 */
[----:B----4-:R-:W-:Y:S01]  /*0ad0*/  NOP ;  /* 0x0000000000007918 */ /* 0x010fe20000000000 */
.L_x_12:
[----:B------:R-:W4:Y:S01]  /*0ae0*/  SHFL.IDX PT, R0, R102, RZ, 0x1f ;  /* 0x00001fff66007589 */ /* 0x000f2200000e0000 */
[----:B------:R-:W-:Y:S01]  /*0af0*/  NOP ;  /* 0x0000000000007918 */ /* 0x000fe20000000000 */
[----:B----4-:R-:W-:-:S13]  /*0b00*/  ISETP.NE.AND P0, PT, R0, 0x5, PT ;  /* 0x000000050000780c */ /* 0x010fda0003f05270 */
[----:B------:R-:W-:Y:S05]  /*0b10*/  @P0 BRA `(.L_x_13) ;  /* 0x0000000000540947 */ /* 0x000fea0003800000 */
[----:B---3--:R-:W-:Y:S01]  /*0b20*/  UMOV UR9, 0x400 ;  /* 0x0000040000097882 */ /* 0x008fe20000000000 */
[----:B--2---:R-:W-:Y:S01]  /*0b30*/  UMOV UR8, 0x1 ;  /* 0x0000000100087882 */ /* 0x004fe20000000000 */
        /* <DEDUP_REMOVED lines=13> */
[----:B------:R4:W1:Y:S01]  /*0c10*/  SYNCS.EXCH.64 URZ, [UR9+0x118], UR14 ;  /* 0x0001180e09ff75b2 */ /* 0x0008620008000100 */
[----:B------:R4:W1:Y:S01]  /*0c20*/  SYNCS.EXCH.64 URZ, [UR9+0x100], UR12 ;  /* 0x0001000c09ff75b2 */ /* 0x0008620008000100 */
[----:B------:R4:W1:Y:S01]  /*0c30*/  SYNCS.EXCH.64 URZ, [UR9+0x120], UR14 ;  /* 0x0001200e09ff75b2 */ /* 0x0008620008000100 */
[----:B------:R4:W1:Y:S01]  /*0c40*/  SYNCS.EXCH.64 URZ, [UR9+0x108], UR12 ;  /* 0x0001080c09ff75b2 */ /* 0x0008620008000100 */
[----:B------:R4:W1:Y:S02]  /*0c50*/  SYNCS.EXCH.64 URZ, [UR9+0x128], UR14 ;  /* 0x0001280e09ff75b2 */ /* 0x0008640008000100 */
[----:B----4-:R-:W-:Y:S01]  /*0c60*/  NOP ;  /* 0x0000000000007918 */ /* 0x010fe20000000000 */
.L_x_13:
[----:B------:R-:W4:Y:S01]  /*0c70*/  SHFL.IDX PT, R0, R102, RZ, 0x1f ;  /* 0x00001fff66007589 */ /* 0x000f2200000e0000 */
[----:B------:R-:W-:Y:S01]  /*0c80*/  ISETP.NE.OR P1, PT, RZ, UR10, !P1 ;  /* 0x0000000aff007c0c */ /* 0x000fe2000cf25670 */
[----:B------:R-:W-:Y:S01]  /*0c90*/  NOP ;  /* 0x0000000000007918 */ /* 0x000fe20000000000 */
[----:B----4-:R-:W-:-:S13]  /*0ca0*/  ISETP.NE.AND P0, PT, R0, 0x3, PT ;  /* 0x000000030000780c */ /* 0x010fda0003f05270 */
[----:B------:R-:W-:Y:S05]  /*0cb0*/  @P0 BRA `(.L_x_14) ;  /* 0x0000000000340947 */ /* 0x000fea0003800000 */
[----:B--2---:R-:W-:Y:S01]  /*0cc0*/  UMOV UR8, 0x400 ;  /* 0x0000040000087882 */ /* 0x004fe20000000000 */
[----:B------:R-:W-:Y:S01]  /*0cd0*/  UMOV UR7, 0x20 ;  /* 0x0000002000077882 */ /* 0x000fe20000000000 */
[----:B------:R-:W-:Y:S02]  /*0ce0*/  ULEA UR8, UR37, UR8, 0x18 ;  /* 0x0000000825087291 */ /* 0x000fe4000f8ec0ff */
[----:B---3--:R-:W-:-:S04]  /*0cf0*/  UIADD3 UR12, UPT, UPT, -UR7, 0x100000, URZ ;  /* 0x00100000070c7890 */ /* 0x008fc8000fffe1ff */
[----:B------:R-:W-:Y:S02]  /*0d00*/  USHF.L.U32 UR13, UR12, 0xb, URZ ;  /* 0x0000000b0c0d7899 */ /* 0x000fe400080006ff */
[----:B------:R-:W-:Y:S01]  /*0d10*/  USHF.L.U32 UR12, UR12, 0x1, URZ ;  /* 0x000000010c0c7899 */ /* 0x000fe200080006ff */
[----:B------:R-:W-:Y:S01]  /*0d20*/  ELECT P0, URZ, PT ;  /* 0x0000000000ff782f */ /* 0x000fe20003800000 */
[----:B------:R-:W2:Y:S10]  /*0d30*/  FENCE.VIEW.ASYNC.S ;  /* 0x00000000000073c6 */ /* 0x000eb40000000000 */
[----:B--2---:R4:W2:Y:S01]  /*0d40*/  SYNCS.EXCH.64 URZ, [UR8+0x130], UR12 ;  /* 0x0001300c08ff75b2 */ /* 0x0048a20008000100 */
[----:B------:R4:W3:Y:S01]  /*0d50*/  SYNCS.EXCH.64 URZ, [UR8+0x140], UR12 ;  /* 0x0001400c08ff75b2 */ /* 0x0008e20008000100 */
[----:B------:R4:W1:Y:S01]  /*0d60*/  SYNCS.EXCH.64 URZ, [UR8+0x138], UR12 ;  /* 0x0001380c08ff75b2 */ /* 0x0008620008000100 */
[----:B------:R4:W1:Y:S02]  /*0d70*/  SYNCS.EXCH.64 URZ, [UR8+0x148], UR12 ;  /* 0x0001480c08ff75b2 */ /* 0x0008640008000100 */
[----:B----4-:R-:W-:Y:S01]  /*0d80*/  NOP ;  /* 0x0000000000007918 */ /* 0x010fe20000000000 */
.L_x_14:
[----:B------:R-:W-:Y:S01]  /*0d90*/  VOTEU.ALL UP1, P1 ;  /* 0x0000000000ff7886 */ /* 0x000fe20000820000 */
[----:B--2---:R-:W2:Y:S01]  /*0da0*/  LDCU UR8, c[0x0][0x36c] ;  /* 0x00006d80ff0877ac */ /* 0x004ea20008000800 */
[----:B------:R-:W-:Y:S01]  /*0db0*/  NOP ;  /* 0x0000000000007918 */ /* 0x000fe20000000000 */
[----:B------:R-:W-:Y:S01]  /*0dc0*/  LOP3.LUT R10, R109, 0x1f, RZ, 0xc0, !PT ;  /* 0x0000001f6d0a7812 */ /* 0x000fe200078ec0ff */
[----:B---3--:R-:W-:Y:S01]  /*0dd0*/  UMOV UR12, 0x20 ;  /* 0x00000020000c7882 */ /* 0x008fe20000000000 */
[----:B------:R-:W-:Y:S01]  /*0de0*/  @!UP1 UMOV UR7, 0x400 ;  /* 0x0000040000079882 */ /* 0x000fe20000000000 */
[----:B------:R-:W-:-:S04]  /*0df0*/  @!UP1 UIADD3 UR12, UPT, UPT, -UR12, 0x100000, URZ ;  /* 0x001000000c0c9890 */ /* 0x000fc8000fffe1ff */
[----:B------:R-:W-:Y:S02]  /*0e00*/  @!UP1 USHF.L.U32 UR13, UR12, 0xb, URZ ;  /* 0x0000000b0c0d9899 */ /* 0x000fe400080006ff */
[----:B------:R-:W-:Y:S02]  /*0e10*/  @!UP1 USHF.L.U32 UR12, UR12, 0x1, URZ ;  /* 0x000000010c0c9899 */ /* 0x000fe400080006ff */
[----:B------:R-:W-:Y:S01]  /*0e20*/  @!UP1 ULEA UR7, UR37, UR7, 0x18 ;  /* 0x0000000725079291 */ /* 0x000fe2000f8ec0ff */
[----:B------:R-:W-:Y:S01]  /*0e30*/  VOTEU.ALL UP1, P1 ;  /* 0x0000000000ff7886 */ /* 0x000fe20000820000 */
[----:B------:R-:W-:Y:S01]  /*0e40*/  UISETP.NE.AND UP4, UPT, UR10, URZ, UPT ;  /* 0x000000ff0a00728c */ /* 0x000fe2000bf85270 */
[----:B------:R-:W3:Y:S09]  /*0e50*/  FENCE.VIEW.ASYNC.S ;  /* 0x00000000000073c6 */ /* 0x000ef20000000000 */
[----:B---3--:R3:W4:Y:S01]  /*0e60*/  @!UP1 SYNCS.EXCH.64 URZ, [UR7+0x150], UR12 ;  /* 0x0001500c07ff95b2 */ /* 0x0087220008000100 */
[----:B--2---:R-:W-:-:S09]  /*0e70*/  UISETP.EQ.U32.AND UP1, UPT, UR8, 0x1, UPT ;  /* 0x000000010800788c */ /* 0x004fd2000bf22070 */
[----:B------:R-:W-:Y:S05]  /*0e80*/  BRA.U !UP1, `(.L_x_15) ;  /* 0x0000000109087547 */ /* 0x000fea000b800000 */
[----:B-1--4-:R-:W-:Y:S01]  /*0e90*/  UCGABAR_ARV ;  /* 0x00000000000079c7 */ /* 0x012fe20008000000 */
[----:B------:R-:W-:Y:S05]  /*0ea0*/  BRA `(.L_x_16) ;  /* 0x0000000000047947 */ /* 0x000fea0003800000 */
.L_x_15:
[----:B-1--4-:R-:W-:Y:S01]  /*0eb0*/  NOP ;  /* 0x0000000000007918 */ /* 0x012fe20000000000 */
.L_x_16:
[----:B------:R-:W1:Y:S01]  /*0ec0*/  S2R R15, SR_CTAID.Y ;  /* 0x00000000000f7919 */ /* 0x000e620000002600 */
[----:B------:R-:W-:-:S05]  /*0ed0*/  CS2R.32 R95, SR_CgaSize ;  /* 0x00000000005f7805 */ /* 0x000fca0000008a00 */
[----:B------:R-:W-:-:S05]  /*0ee0*/  IMAD R95, R95, -0xa0, RZ ;  /* 0xffffff605f5f7824 */ /* 0x000fca00078e02ff */
[----:B---3--:R-:W-:-:S14]  /*0ef0*/  R2UR UR7, R95 ;  /* 0x000000005f0772ca */ /* 0x008fdc00000e0000 */
[----:B------:R-:W2:Y:S01]  /*0f00*/  LDCU UR7, c[0x0][UR7+0x2b4] ;  /* 0x00005680070777ac */ /* 0x000ea20008000800 */
[----:B------:R-:W-:-:S05]  /*0f10*/  CS2R.32 R0, SR_CgaSize ;  /* 0x0000000000007805 */ /* 0x000fca0000008a00 */
[----:B------:R-:W-:-:S06]  /*0f20*/  IMAD R0, R0, -0xa0, RZ ;  /* 0xffffff6000007824 */ /* 0x000fcc00078e02ff */
[----:B------:R-:W3:Y:S01]  /*0f30*/  LDC R0, c[0x0][R0+0x2a4] ;  /* 0x0000a90000007b82 */ /* 0x000ee20000000800 */
[----:B------:R-:W-:Y:S01]  /*0f40*/  PRMT R8, RZ, 0x7610, R8 ;  /* 0x00007610ff087816 */ /* 0x000fe20000000008 */
[----:B------:R-:W4:Y:S01]  /*0f50*/  S2R R9, SR_CTAID.X ;  /* 0x0000000000097919 */ /* 0x000f220000002500 */
[----:B------:R-:W-:-:S05]  /*0f60*/  CS2R.32 R95, SR_CgaSize ;  /* 0x00000000005f7805 */ /* 0x000fca0000008a00 */
[----:B------:R-:W-:-:S05]  /*0f70*/  IMAD R95, R95, -0xa0, RZ ;  /* 0xffffff605f5f7824 */ /* 0x000fca00078e02ff */
[----:B------:R-:W-:-:S14]  /*0f80*/  R2UR UR8, R95 ;  /* 0x000000005f0872ca */ /* 0x000fdc00000e0000 */
[----:B------:R-:W3:Y:S01]  /*0f90*/  LDCU UR8, c[0x0][UR8+0x2b0] ;  /* 0x00005600080877ac */ /* 0x000ee20008000800 */
[----:B------:R-:W-:Y:S01]  /*0fa0*/  UISETP.NE.AND UP2, UPT, UR10, 0x2, UPT ;  /* 0x000000020a00788c */ /* 0x000fe2000bf45270 */
[----:B------:R-:W2:Y:S01]  /*0fb0*/  LDC R11, c[0x0][0xb24] ;  /* 0x0002c900ff0b7b82 */ /* 0x000ea20000000800 */
[----:B------:R-:W-:-:S05]  /*0fc0*/  CS2R.32 R2, SR_CgaSize ;  /* 0x0000000000027805 */ /* 0x000fca0000008a00 */
[----:B------:R-:W-:-:S06]  /*0fd0*/  IMAD R2, R2, -0xa0, RZ ;  /* 0xffffff6002027824 */ /* 0x000fcc00078e02ff */
[----:B------:R-:W3:Y:S08]  /*0fe0*/  LDC R2, c[0x0][R2+0x2a0] ;  /* 0x0000a80002027b82 */ /* 0x000ef00000000800 */
[----:B------:R-:W3:Y:S01]  /*0ff0*/  LDC R40, c[0x0][0xb24] ;  /* 0x0002c900ff287b82 */ /* 0x000ee20000000800 */
[----:B-1----:R-:W-:-:S07]  /*1000*/  I2FP.F32.U32 R94, R15 ;  /* 0x0000000f005e7245 */ /* 0x002fce0000201000 */
[----:B------:R-:W1:Y:S01]  /*1010*/  S2UR UR36, SR_CTAID.Z ;  /* 0x00000000002479c3 */ /* 0x000e620000002700 */
[----:B--2---:R-:W-:Y:S01]  /*1020*/  ISETP.GE.AND P0, PT, R11, 0x1, PT ;  /* 0x000000010b00780c */ /* 0x004fe20003f06270 */
[----:B----4-:R-:W-:Y:S01]  /*1030*/  IMAD.MOV.U32 R14, RZ, RZ, R9 ;  /* 0x000000ffff0e7224 */ /* 0x010fe200078e0009 */
[----:B------:R-:W-:Y:S01]  /*1040*/  I2FP.F32.U32 R95, R9 ;  /* 0x00000009005f7245 */ /* 0x000fe20000201000 */
[----:B------:R-:W-:Y:S01]  /*1050*/  FMUL R94, R94, UR7 ;  /* 0x000000075e5e7c20 */ /* 0x000fe20008400000 */
[----:B------:R-:W2:Y:S03]  /*1060*/  LDCU UR7, c[0x0][0xb30] ;  /* 0x00016600ff0777ac */ /* 0x000ea60008000800 */
[----:B---3--:R-:W-:Y:S02]  /*1070*/  FMUL R95, R95, UR8 ;  /* 0x000000085f5f7c20 */ /* 0x008fe40008400000 */
[----:B------:R-:W3:Y:S08]  /*1080*/  F2I.U32.TRUNC.NTZ R94, R94 ;  /* 0x0000005e005e7305 */ /* 0x000ef0000020f000 */
[----:B------:R-:W4:Y:S01]  /*1090*/  F2I.U32.TRUNC.NTZ R95, R95 ;  /* 0x0000005f005f7305 */ /* 0x000f22000020f000 */
[----:B--2---:R-:W-:Y:S01]  /*10a0*/  UISETP.NE.AND UP3, UPT, UR7, 0x1, UPT ;  /* 0x000000010700788c */ /* 0x004fe2000bf65270 */
[----:B---3--:R-:W-:-:S05]  /*10b0*/  IADD3 R94, PT, PT, -R94, RZ, RZ ;  /* 0x000000ff5e5e7210 */ /* 0x008fca0007ffe1ff */
[----:B------:R-:W-:Y:S01]  /*10c0*/  IMAD R94, R0, R94, R15 ;  /* 0x0000005e005e7224 */ /* 0x000fe200078e020f */
[----:B------:R-:W-:Y:S01]  /*10d0*/  PRMT R0, RZ, 0x7610, R0 ;  /* 0x00007610ff007816 */ /* 0x000fe20000000000 */
[----:B----4-:R-:W-:-:S04]  /*10e0*/  IMAD.MOV R95, RZ, RZ, -R95 ;  /* 0x000000ffff5f7224 */ /* 0x010fc800078e0a5f */
[----:B------:R-:W-:Y:S01]  /*10f0*/  IMAD R95, R2, R95, R9 ;  /* 0x0000005f025f7224 */ /* 0x000fe200078e0209 */
[----:B-1----:R-:W-:Y:S06]  /*1100*/  BRA.U UP4, `(.L_x_17) ;  /* 0x0000000104247547 */ /* 0x002fec000b800000 */
[----:B------:R-:W-:Y:S01]  /*1110*/  ISETP.NE.AND P1, PT, R94, RZ, PT ;  /* 0x000000ff5e00720c */ /* 0x000fe20003f25270 */
[----:B------:R-:W-:Y:S01]  /*1120*/  IMAD.MOV.U32 R0, RZ, RZ, 0x3 ;  /* 0x00000003ff007424 */ /* 0x000fe200078e00ff */
[C---:B------:R-:W-:Y:S02]  /*1130*/  LOP3.LUT R2, R95.reuse, 0xfffffffe, RZ, 0xc0, !PT ;  /* 0xfffffffe5f027812 */ /* 0x040fe400078ec0ff */
[----:B------:R-:W-:Y:S02]  /*1140*/  ISETP.LT.U32.OR P1, PT, R95, 0x2, !P1 ;  /* 0x000000025f00780c */ /* 0x000fe40004f21470 */
[----:B------:R-:W-:Y:S02]  /*1150*/  SHF.L.U32 R0, R0, R2, RZ ;  /* 0x0000000200007219 */ /* 0x000fe400000006ff */
[----:B------:R-:W-:Y:S02]  /*1160*/  SEL R4, RZ, 0x1, !P1 ;  /* 0x00000001ff047807 */ /* 0x000fe40004800000 */
[----:B------:R-:W-:-:S05]  /*1170*/  SEL R3, RZ, 0x2, !P1 ;  /* 0x00000002ff037807 */ /* 0x000fca0004800000 */
[----:B------:R-:W-:-:S05]  /*1180*/  IMAD.IADD R3, R4, 0x1, R3 ;  /* 0x0000000104037824 */ /* 0x000fca00078e0203 */
[----:B------:R-:W-:Y:S02]  /*1190*/  PRMT R8, R3, 0x7610, R8 ;  /* 0x0000761003087816 */ /* 0x000fe40000000008 */
.L_x_17:
[----:B------:R-:W-:Y:S05]  /*11a0*/  @!P0 BRA `(.L_x_18) ;  /* 0x0000000000b88947 */ /* 0x000fea0003800000 */
[----:B------:R-:W1:Y:S01]  /*11b0*/  LDC.64 R4, c[0x0][0xb18] ;  /* 0x0002c600ff047b82 */ /* 0x000e620000000a00 */
[----:B------:R-:W-:-:S07]  /*11c0*/  ISETP.NE.AND P0, PT, R11, 0x1, PT ;  /* 0x000000010b00780c */ /* 0x000fce0003f05270 */
[----:B------:R-:W2:Y:S08]  /*11d0*/  LDC R14, c[0x0][0xb0c] ;  /* 0x0002c300ff0e7b82 */ /* 0x000eb00000000800 */
[----:B------:R-:W3:Y:S08]  /*11e0*/  LDC R16, c[0x0][0x370] ;  /* 0x0000dc00ff107b82 */ /* 0x000ef00000000800 */
[----:B------:R-:W4:Y:S01]  /*11f0*/  LDC R13, c[0x0][0x374] ;  /* 0x0000dd00ff0d7b82 */ /* 0x000f220000000800 */
[----:B-1----:R-:W-:-:S07]  /*1200*/  ISETP.NE.AND P1, PT, R4, 0x1, PT ;  /* 0x000000010400780c */ /* 0x002fce0003f25270 */
[----:B------:R-:W3:Y:S01]  /*1210*/  LDC.64 R6, c[0x0][0xb10] ;  /* 0x0002c400ff067b82 */ /* 0x000ee20000000a00 */
[----:B--2---:R-:W-:-:S07]  /*1220*/  ISETP.NE.AND P2, PT, R14, 0x1, PT ;  /* 0x000000010e00780c */ /* 0x004fce0003f45270 */
[----:B------:R-:W1:Y:S08]  /*1230*/  LDC R12, c[0x0][0xb20] ;  /* 0x0002c800ff0c7b82 */ /* 0x000e700000000800 */
[----:B------:R-:W2:Y:S01]  /*1240*/  LDC.64 R2, c[0x0][0xb28] ;  /* 0x0002ca00ff027b82 */ /* 0x000ea20000000a00 */
[----:B----4-:R-:W-:-:S04]  /*1250*/  IMAD.HI.U32 R17, R13, R5, RZ ;  /* 0x000000050d117227 */ /* 0x010fc800078e00ff */
[----:B------:R-:W-:-:S04]  /*1260*/  IMAD.HI.U32 R5, R15, R5, RZ ;  /* 0x000000050f057227 */ /* 0x000fc800078e00ff */
[----:B---3--:R-:W-:-:S05]  /*1270*/  IMAD.HI.U32 R18, R16, R6, RZ ;  /* 0x0000000610127227 */ /* 0x008fca00078e00ff */
[-C--:B------:R-:W-:Y:S01]  /*1280*/  @P2 SHF.R.U32.HI R16, RZ, R7.reuse, R18 ;  /* 0x00000007ff102219 */ /* 0x080fe20000011612 */
[----:B------:R-:W-:Y:S01]  /*1290*/  IMAD.HI.U32 R18, R9, R6, RZ ;  /* 0x0000000609127227 */ /* 0x000fe200078e00ff */
[-C--:B-1----:R-:W-:Y:S02]  /*12a0*/  @P1 SHF.R.U32.HI R13, RZ, R12.reuse, R17 ;  /* 0x0000000cff0d1219 */ /* 0x082fe40000011611 */
[----:B------:R-:W-:Y:S02]  /*12b0*/  SHF.R.U32.HI R5, RZ, R12, R5 ;  /* 0x0000000cff057219 */ /* 0x000fe40000011605 */
[----:B------:R-:W-:Y:S02]  /*12c0*/  SHF.R.U32.HI R18, RZ, R7, R18 ;  /* 0x00000007ff127219 */ /* 0x000fe40000011612 */
[----:B------:R-:W-:Y:S01]  /*12d0*/  SEL R5, R15, R5, !P1 ;  /* 0x000000050f057207 */ /* 0x000fe20004800000 */
[----:B--2---:R-:W-:Y:S01]  /*12e0*/  IMAD.HI.U32 R17, R13, R2, RZ ;  /* 0x000000020d117227 */ /* 0x004fe200078e00ff */
[----:B------:R-:W-:-:S03]  /*12f0*/  SEL R18, R9, R18, !P2 ;  /* 0x0000001209127207 */ /* 0x000fc60005000000 */
[----:B------:R-:W-:Y:S01]  /*1300*/  IMAD.HI.U32 R6, R16, R2, RZ ;  /* 0x0000000210067227 */ /* 0x000fe200078e00ff */
[----:B------:R-:W-:-:S04]  /*1310*/  @P0 SHF.R.U32.HI R13, RZ, R3, R17 ;  /* 0x00000003ff0d0219 */ /* 0x000fc80000011611 */
[----:B------:R-:W-:Y:S01]  /*1320*/  @P0 SHF.R.U32.HI R16, RZ, R3, R6 ;  /* 0x00000003ff100219 */ /* 0x000fe20000011606 */
[----:B------:R-:W-:-:S04]  /*1330*/  IMAD R13, R13, R11, RZ ;  /* 0x0000000b0d0d7224 */ /* 0x000fc800078e02ff */
[----:B------:R-:W-:Y:S01]  /*1340*/  IMAD R6, R16, R11, RZ ;  /* 0x0000000b10067224 */ /* 0x000fe200078e02ff */
[----:B------:R-:W-:-:S04]  /*1350*/  ISETP.GE.AND P1, PT, R5, R13, PT ;  /* 0x0000000d0500720c */ /* 0x000fc80003f26270 */
[----:B------:R-:W-:Y:S01]  /*1360*/  ISETP.GE.OR P1, PT, R18, R6, P1 ;  /* 0x000000061200720c */ /* 0x000fe20000f26670 */
[----:B------:R-:W-:-:S05]  /*1370*/  IMAD.HI.U32 R6, R5, R2, RZ ;  /* 0x0000000205067227 */ /* 0x000fca00078e00ff */
[----:B------:R-:W-:-:S04]  /*1380*/  SHF.R.U32.HI R6, RZ, R3, R6 ;  /* 0x00000003ff067219 */ /* 0x000fc80000011606 */
[----:B------:R-:W-:-:S03]  /*1390*/  SEL R6, R5, R6, !P0 ;  /* 0x0000000605067207 */ /* 0x000fc60004000000 */
[----:B------:R-:W-:Y:S01]  /*13a0*/  @!P1 IMAD.HI.U32 R7, R18, R2, RZ ;  /* 0x0000000212079227 */ /* 0x000fe200078e00ff */
[----:B------:R-:W-:-:S04]  /*13b0*/  IADD3 R2, PT, PT, -R6, RZ, RZ ;  /* 0x000000ff06027210 */ /* 0x000fc80007ffe1ff */
[----:B------:R-:W-:Y:S01]  /*13c0*/  @!P1 SHF.R.U32.HI R3, RZ, R3, R7 ;  /* 0x00000003ff039219 */ /* 0x000fe20000011607 */
[----:B------:R-:W-:Y:S01]  /*13d0*/  IMAD R2, R11, R2, R5 ;  /* 0x000000020b027224 */ /* 0x000fe200078e0205 */
[----:B------:R-:W-:Y:S02]  /*13e0*/  IADD3 R7, PT, PT, -R5, RZ, RZ ;  /* 0x000000ff05077210 */ /* 0x000fe40007ffe1ff */
[----:B------:R-:W-:-:S03]  /*13f0*/  @!P1 SEL R3, R18, R3, !P0 ;  /* 0x0000000312039207 */ /* 0x000fc60004000000 */
[----:B------:R-:W-:Y:S02]  /*1400*/  IMAD R7, R4, R7, R15 ;  /* 0x0000000704077224 */ /* 0x000fe400078e020f */
[--C-:B------:R-:W-:Y:S02]  /*1410*/  @!P1 IMAD.IADD R6, R6, 0x1, -R3.reuse ;  /* 0x0000000106069824 */ /* 0x100fe400078e0a03 */
[----:B------:R-:W-:Y:S01]  /*1420*/  @!P1 IMAD R3, R2, R16, R3 ;  /* 0x0000001002039224 */ /* 0x000fe200078e0203 */
[----:B------:R-:W-:Y:S01]  /*1430*/  IADD3 R2, PT, PT, -R18, RZ, RZ ;  /* 0x000000ff12027210 */ /* 0x000fe20007ffe1ff */
[----:B------:R-:W-:Y:S02]  /*1440*/  @!P1 IMAD R5, R6, R11, R18 ;  /* 0x0000000b06059224 */ /* 0x000fe400078e0212 */
[----:B------:R-:W-:Y:S02]  /*1450*/  @!P1 IMAD.MOV.U32 R18, RZ, RZ, R3 ;  /* 0x000000ffff129224 */ /* 0x000fe400078e0003 */
[----:B------:R-:W-:-:S02]  /*1460*/  IMAD R2, R14, R2, R9 ;  /* 0x000000020e027224 */ /* 0x000fc400078e0209 */
[----:B------:R-:W-:Y:S02]  /*1470*/  IMAD R15, R5, R4, R7 ;  /* 0x00000004050f7224 */ /* 0x000fe400078e0207 */
[----:B------:R-:W-:Y:S02]  /*1480*/  IMAD R14, R18, R14, R2 ;  /* 0x0000000e120e7224 */ /* 0x000fe400078e0202 */
.L_x_18:
[----:B------:R-:W-:Y:S05]  /*1490*/  BRA.U UP3, `(.L_x_19) ;  /* 0x0000000103407547 */ /* 0x000fea000b800000 */
[----:B------:R-:W1:Y:S08]  /*14a0*/  LDC.64 R4, c[0x0][0xb10] ;  /* 0x0002c400ff047b82 */ /* 0x000e700000000a00 */
[----:B------:R-:W2:Y:S08]  /*14b0*/  LDC.64 R2, c[0x0][0xb18] ;  /* 0x0002c600ff027b82 */ /* 0x000eb00000000a00 */
[----:B------:R-:W3:Y:S08]  /*14c0*/  LDC R6, c[0x0][0xb20] ;  /* 0x0002c800ff067b82 */ /* 0x000ef00000000800 */
[----:B------:R-:W4:Y:S01]  /*14d0*/  LDC R7, c[0x0][0xb0c] ;  /* 0x0002c300ff077b82 */ /* 0x000f220000000800 */
[----:B-1----:R-:W-:-:S05]  /*14e0*/  IMAD.HI.U32 R4, R14, R4, RZ ;  /* 0x000000040e047227 */ /* 0x002fca00078e00ff */
[----:B------:R-:W-:Y:S01]  /*14f0*/  SHF.R.U32.HI R4, RZ, R5, R4 ;  /* 0x00000005ff047219 */ /* 0x000fe20000011604 */
[----:B--2---:R-:W-:Y:S01]  /*1500*/  IMAD.HI.U32 R3, R15, R3, RZ ;  /* 0x000000030f037227 */ /* 0x004fe200078e00ff */
[----:B------:R-:W-:-:S04]  /*1510*/  ISETP.NE.AND P0, PT, R2, 0x1, PT ;  /* 0x000000010200780c */ /* 0x000fc80003f05270 */
[----:B---3--:R-:W-:-:S04]  /*1520*/  SHF.R.U32.HI R3, RZ, R6, R3 ;  /* 0x00000006ff037219 */ /* 0x008fc80000011603 */
[----:B------:R-:W-:Y:S02]  /*1530*/  SEL R3, R15, R3, !P0 ;  /* 0x000000030f037207 */ /* 0x000fe40004000000 */
[----:B----4-:R-:W-:-:S04]  /*1540*/  ISETP.NE.AND P1, PT, R7, 0x1, PT ;  /* 0x000000010700780c */ /* 0x010fc80003f25270 */
[----:B------:R-:W-:-:S05]  /*1550*/  SEL R5, R14, R4, !P1 ;  /* 0x000000040e057207 */ /* 0x000fca0004800000 */
[----:B------:R-:W-:Y:S02]  /*1560*/  IMAD.IADD R4, R3, 0x1, -R5 ;  /* 0x0000000103047824 */ /* 0x000fe400078e0a05 */
[----:B------:R-:W-:Y:S02]  /*1570*/  IMAD.IADD R3, R5, 0x1, -R3 ;  /* 0x0000000105037824 */ /* 0x000fe400078e0a03 */
[----:B------:R-:W-:Y:S02]  /*1580*/  IMAD R14, R4, R7, R14 ;  /* 0x00000007040e7224 */ /* 0x000fe400078e020e */
[----:B------:R-:W-:Y:S02]  /*1590*/  IMAD R15, R3, R2, R15 ;  /* 0x00000002030f7224 */ /* 0x000fe400078e020f */
.L_x_19:
[----:B------:R-:W-:Y:S05]  /*15a0*/  BRA.U !UP1, `(.L_x_20) ;  /* 0x00000001090c7547 */ /* 0x000fea000b800000 */
[----:B------:R-:W-:Y:S01]  /*15b0*/  UCGABAR_WAIT ;  /* 0x0000000000007dc7 */ /* 0x000fe20008000000 */
[----:B------:R-:W-:Y:S01]  /*15c0*/  CCTL.IVALL ;  /* 0x00000000ff00798f */ /* 0x000fe20002000000 */
[----:B------:R-:W-:Y:S05]  /*15d0*/  BRA `(.L_x_21) ;  /* 0x0000000000047947 */ /* 0x000fea0003800000 */
.L_x_20:
[----:B------:R-:W-:Y:S06]  /*15e0*/  BAR.SYNC.DEFER_BLOCKING 0x0 ;  /* 0x0000000000007b1d */ /* 0x000fec0000010000 */
.L_x_21:
[----:B------:R-:W-:Y:S05]  /*15f0*/  BRA.U UP2, `(.L_x_22) ;  /* 0x0000001502447547 */ /* 0x000fea000b800000 */
[----:B------:R-:W1:Y:S01]  /*1600*/  LDCU UR4, c[0x0][0x38c] ;  /* 0x00007180ff0477ac */ /* 0x000e620008000800 */
[----:B------:R-:W2:Y:S01]  /*1610*/  LDC R8, c[0x0][0x370] ;  /* 0x0000dc00ff087b82 */ /* 0x000ea20000000800 */
[C---:B------:R-:W-:Y:S01]  /*1620*/  IMAD.SHL.U32 R19, R9.reuse, 0x80, RZ ;  /* 0x0000008009137824 */ /* 0x040fe200078e00ff */
[----:B------:R-:W-:Y:S01]  /*1630*/  PLOP3.LUT P1, PT, PT, PT, UP5, 0x80, 0x8 ;  /* 0x000000000008781c */ /* 0x000fe20003f2f058 */
[----:B------:R-:W-:Y:S01]  /*1640*/  UISETP.NE.AND UP1, UPT, UR10, URZ, UPT ;  /* 0x000000ff0a00728c */ /* 0x000fe2000bf25270 */
[----:B------:R-:W-:Y:S01]  /*1650*/  ISETP.NE.AND P4, PT, R10, RZ, P5 ;  /* 0x000000ff0a00720c */ /* 0x000fe20002f85270 */
[----:B------:R-:W-:Y:S01]  /*1660*/  IMAD.SHL.U32 R18, R9, 0x40, RZ ;  /* 0x0000004009127824 */ /* 0x000fe200078e00ff */
[----:B------:R-:W-:Y:S01]  /*1670*/  PLOP3.LUT P1, PT, P1, PT, PT, 0x8, 0x80 ;  /* 0x000000000080781c */ /* 0x000fe20000f2e170 */
[----:B------:R-:W-:Y:S01]  /*1680*/  IMAD.MOV.U32 R17, RZ, RZ, 0x1 ;  /* 0x00000001ff117424 */ /* 0x000fe200078e00ff */
[----:B------:R-:W3:Y:S01]  /*1690*/  LDC R0, c[0x0][0x374] ;  /* 0x0000dd00ff007b82 */ /* 0x000ee20000000800 */
[----:B------:R-:W-:Y:S01]  /*16a0*/  IMAD.MOV.U32 R16, RZ, RZ, RZ ;  /* 0x000000ffff107224 */ /* 0x000fe200078e00ff */
[----:B------:R-:W-:Y:S01]  /*16b0*/  CS2R R12, SRZ ;  /* 0x00000000000c7805 */ /* 0x000fe2000001ff00 */
[----:B------:R-:W-:Y:S01]  /*16c0*/  IMAD.MOV.U32 R11, RZ, RZ, 0x1 ;  /* 0x00000001ff0b7424 */ /* 0x000fe200078e00ff */
[----:B------:R-:W-:Y:S01]  /*16d0*/  LOP3.LUT R19, R19, 0x80, RZ, 0xc0, !PT ;  /* 0x0000008013137812 */ /* 0x000fe200078ec0ff */
[----:B------:R-:W4:Y:S01]  /*16e0*/  LDCU.64 UR14, c[0x0][0x348] ;  /* 0x00006900ff0e77ac */ /* 0x000f220008000a00 */
[----:B-1----:R-:W-:-:S02]  /*16f0*/  UIADD3 UR5, UPT, UPT, UR4, 0x7f, URZ ;  /* 0x0000007f04057890 */ /* 0x002fc4000fffe0ff */
[----:B------:R-:W-:Y:S02]  /*1700*/  USEL UR22, UR6, 0x2, UP1 ;  /* 0x0000000206167887 */ /* 0x000fe40008800000 */
[----:B------:R-:W-:Y:S01]  /*1710*/  USHF.R.S32.HI UR7, URZ, 0x1f, UR5 ;  /* 0x0000001fff077899 */ /* 0x000fe20008011405 */
[----:B------:R-:W-:-:S03]  /*1720*/  UMOV UR23, URZ ;  /* 0x000000ff00177c82 */ /* 0x000fc60008000000 */
[----:B------:R-:W-:Y:S02]  /*1730*/  ULEA.HI UR7, UR7, UR5, URZ, 0x7 ;  /* 0x0000000507077291 */ /* 0x000fe4000f8f38ff */
[----:B------:R-:W-:Y:S02]  /*1740*/  UIADD3 UR5, UPT, UPT, UR4, -0x1, URZ ;  /* 0xffffffff04057890 */ /* 0x000fe4000fffe0ff */
[----:B------:R-:W-:Y:S02]  /*1750*/  USHF.R.S32.HI UR7, URZ, 0x7, UR7 ;  /* 0x00000007ff077899 */ /* 0x000fe40008011407 */
[----:B------:R-:W-:Y:S02]  /*1760*/  UISETP.GE.U32.AND UP2, UPT, UR5, -0xff, UPT ;  /* 0xffffff010500788c */ /* 0x000fe4000bf46070 */
[----:B------:R-:W-:Y:S02]  /*1770*/  UISETP.LT.U32.AND UP0, UPT, UR7, 0x8, UPT ;  /* 0x000000080700788c */ /* 0x000fe4000bf01070 */
[----:B------:R-:W-:-:S02]  /*1780*/  UIADD3 UR4, UPT, UPT, UR4, 0xfe, URZ ;  /* 0x000000fe04047890 */ /* 0x000fc4000fffe0ff */
[----:B------:R-:W-:-:S04]  /*1790*/  USEL UR5, UR7, 0x8, UP0 ;  /* 0x0000000807057887 */ /* 0x000fc80008000000 */
[----:B------:R-:W-:Y:S02]  /*17a0*/  UIADD3 UR21, UPT, UPT, UR5, -0x1, URZ ;  /* 0xffffffff05157890 */ /* 0x000fe4000fffe0ff */
[----:B------:R-:W-:Y:S02]  /*17b0*/  @UP2 UIADD3 UR21, UPT, UPT, UR5, URZ, URZ ;  /* 0x000000ff05152290 */ /* 0x000fe4000fffe0ff */
[----:B------:R-:W-:Y:S02]  /*17c0*/  UIADD3 UR24, UPT, UPT, UR7, -UR5, URZ ;  /* 0x8000000507187290 */ /* 0x000fe4000fffe0ff */
[----:B------:R-:W-:Y:S02]  /*17d0*/  UIADD3 UR13, UPT, UPT, UR21, 0x1, URZ ;  /* 0x00000001150d7890 */ /* 0x000fe4000fffe0ff */
[----:B--2-4-:R-:W-:-:S12]  /*17e0*/  UIADD3 UR21, UPT, UPT, -UR21, URZ, URZ ;  /* 0x000000ff15157290 */ /* 0x014fd8000fffe1ff */
.L_x_42:
[----:B------:R-:W-:Y:S01]  /*17f0*/  UISETP.NE.AND UP0, UPT, UR37, URZ, UPT ;  /* 0x000000ff2500728c */ /* 0x000fe2000bf05270 */
[----:B------:R-:W1:Y:S08]  /*1800*/  S2UR UR37, SR_CgaCtaId ;  /* 0x00000000002579c3 */ /* 0x000e700000008800 */
[----:B------:R-:W-:Y:S05]  /*1810*/  BRA.U UP0, `(.L_x_23) ;  /* 0x0000000100347547 */ /* 0x000fea000b800000 */
[----:B------:R-:W2:Y:S01]  /*1820*/  S2R R2, SR_CgaCtaId ;  /* 0x0000000000027919 */ /* 0x000ea20000008800 */
[----:B------:R-:W-:-:S04]  /*1830*/  MOV R3, 0x400 ;  /* 0x0000040000037802 */ /* 0x000fc80000000f00 */
[----:B--2---:R-:W-:Y:S02]  /*1840*/  LEA R2, R2, R3, 0x18 ;  /* 0x0000000302027211 */ /* 0x004fe400078ec0ff */
[----:B------:R-:W-:-:S03]  /*1850*/  SHF.L.U32 R3, R11, 0x1f, RZ ;  /* 0x0000001f0b037819 */ /* 0x000fc600000006ff */
[----:B------:R-:W-:-:S04]  /*1860*/  IMAD R2, R12, 0x8, R2 ;  /* 0x000000080c027824 */ /* 0x000fc800078e0202 */
[----:B------:R-:W2:Y:S02]  /*1870*/  SYNCS.PHASECHK.TRANS64.TRYWAIT P0, [R2+URZ+0x140], R3 ;  /* 0x00014003020075a7 */ /* 0x000ea400080011ff */
[----:B--2---:R-:W-:Y:S05]  /*1880*/  @!P0 BRA `(.L_x_24) ;  /* 0x0000008400048947 */ /* 0x004fea0003800000 */
.L_x_147:
[----:B------:R-:W-:Y:S01]  /*1890*/  VIADD R12, R12, 0x1 ;  /* 0x000000010c0c7836 */ /* 0x000fe20000000000 */
[----:B------:R2:W-:Y:S04]  /*18a0*/  SYNCS.ARRIVE.TRANS64.A1T0 RZ, [R2+URZ+0x130], RZ ;  /* 0x000130ff02ff79a7 */ /* 0x0005e800081000ff */
[----:B------:R-:W-:-:S04]  /*18b0*/  ISETP.NE.AND P0, PT, R12, 0x2, PT ;  /* 0x000000020c00780c */ /* 0x000fc80003f05270 */
[----:B------:R-:W-:Y:S02]  /*18c0*/  SEL R12, R12, RZ, P0 ;  /* 0x000000ff0c0c7207 */ /* 0x000fe40000000000 */
[----:B--2---:R-:W-:-:S04]  /*18d0*/  SEL R2, RZ, 0x1, P0 ;  /* 0x00000001ff027807 */ /* 0x004fc80000000000 */
[----:B------:R-:W-:-:S07]  /*18e0*/  LOP3.LUT R11, R11, R2, RZ, 0x3c, !PT ;  /* 0x000000020b0b7212 */ /* 0x000fce00078e3cff */
.L_x_23:
[----:B------:R-:W-:Y:S01]  /*18f0*/  UMOV UR6, 0x400 ;  /* 0x0000040000067882 */ /* 0x000fe20000000000 */
[----:B------:R-:W-:Y:S01]  /*1900*/  SHF.L.U32 R2, R17, 0x1f, RZ ;  /* 0x0000001f11027819 */ /* 0x000fe200000006ff */
[----:B-1----:R-:W-:Y:S01]  /*1910*/  ULEA UR6, UR37, UR6, 0x18 ;  /* 0x0000000625067291 */ /* 0x002fe2000f8ec0ff */
[----:B------:R-:W-:Y:S01]  /*1920*/  R2UR UR35, R18 ;  /* 0x00000000122372ca */ /* 0x000fe200000e0000 */
[----:B------:R-:W-:Y:S01]  /*1930*/  UISETP.GE.U32.AND UP0, UPT, UR4, 0xff, UPT ;  /* 0x000000ff0400788c */ /* 0x000fe2000bf06070 */
[----:B------:R-:W-:Y:S01]  /*1940*/  R2UR UR11, R19 ;  /* 0x00000000130b72ca */ /* 0x000fe200000e0000 */
[----:B------:R-:W-:Y:S01]  /*1950*/  ULEA UR8, UR23, UR6, 0x3 ;  /* 0x0000000617087291 */ /* 0x000fe2000f8e18ff */
[----:B------:R-:W-:-:S08]  /*1960*/  UMOV UR25, URZ ;  /* 0x000000ff00197c82 */ /* 0x000fd00008000000 */
[----:B------:R1:W2:Y:S01]  /*1970*/  SYNCS.PHASECHK.TRANS64.TRYWAIT P0, [UR8+0x40], R2 ;  /* 0x00004002ff0075a7 */ /* 0x0002a20008001108 */
[----:B------:R-:W-:-:S13]  /*1980*/  R2UR UR8, R15 ;  /* 0x000000000f0872ca */ /* 0x000fda00000e0000 */
[----:B------:R-:W-:Y:S01]  /*1990*/  ULEA UR11, UR8, UR11, 0x8 ;  /* 0x0000000b080b7291 */ /* 0x000fe2000f8e40ff */
[----:B-1----:R-:W-:-:S05]  /*19a0*/  LEA.HI R2, R14, R14, RZ, 0x1 ;  /* 0x0000000e0e027211 */ /* 0x002fca00078f08ff */
[----:B------:R-:W-:-:S05]  /*19b0*/  IMAD.SHL.U32 R2, R2, 0x40, RZ ;  /* 0x0000004002027824 */ /* 0x000fca00078e00ff */
[----:B------:R-:W-:-:S04]  /*19c0*/  LOP3.LUT R2, R2, 0xffffff80, RZ, 0xc0, !PT ;  /* 0xffffff8002027812 */ /* 0x000fc800078ec0ff */
[----:B------:R-:W-:-:S13]  /*19d0*/  R2UR UR9, R2 ;  /* 0x00000000020972ca */ /* 0x000fda00000e0000 */
[----:B------:R-:W-:Y:S01]  /*19e0*/  ULOP3.LUT UR35, UR9, 0x40, UR35, 0xf8, !UPT ;  /* 0x0000004009237892 */ /* 0x000fe2000f8ef823 */
[----:B------:R-:W-:Y:S11]  /*19f0*/  BRA.U !UP0, `(.L_x_25) ;  /* 0x0000000108c07547 */ /* 0x000ff6000b800000 */
[----:B------:R-:W-:Y:S01]  /*1a00*/  UMOV UR16, UR21 ;  /* 0x0000001500107c82 */ /* 0x000fe20008000000 */
[----:B------:R-:W-:Y:S01]  /*1a10*/  UMOV UR17, UR23 ;  /* 0x0000001700117c82 */ /* 0x000fe20008000000 */
[----:B------:R-:W-:-:S05]  /*1a20*/  UMOV UR34, URZ ;  /* 0x000000ff00227c82 */ /* 0x000fca0008000000 */
.L_x_31:
[----:B------:R-:W-:Y:S01]  /*1a30*/  ULEA UR33, UR17, UR6, 0x3 ;  /* 0x0000000611217291 */ /* 0x000fe2000f8e18ff */
[----:B------:R-:W-:Y:S01]  /*1a40*/  @P5 MOV R3, 0xc000 ;  /* 0x0000c00000035802 */ /* 0x000fe20000000f00 */
[----:B-12-4-:R-:W-:Y:S10]  /*1a50*/  @P0 BRA `(.L_x_26) ;  /* 0x00000000000c0947 */ /* 0x016ff40003800000 */
[----:B------:R-:W-:-:S04]  /*1a60*/  SHF.L.U32 R4, R17, 0x1f, RZ ;  /* 0x0000001f11047819 */ /* 0x000fc800000006ff */
[----:B------:R-:W1:Y:S02]  /*1a70*/  SYNCS.PHASECHK.TRANS64.TRYWAIT P0, [UR33+0x40], R4 ;  /* 0x00004004ff0075a7 */ /* 0x000e640008001121 */
[----:B-1----:R-:W-:Y:S05]  /*1a80*/  @!P0 BRA `(.L_x_27) ;  /* 0x0000008000988947 */ /* 0x002fea0003800000 */
.L_x_26:
[----:B------:R2:W-:Y:S01]  /*1a90*/  @P5 SYNCS.ARRIVE.TRANS64 RZ, [UR33], R3 ;  /* 0x00000003ffff59a7 */ /* 0x0005e20008000021 */
[----:B------:R-:W-:Y:S02]  /*1aa0*/  ULOP3.LUT UR8, UR22, 0x2, URZ, 0xfc, !UPT ;  /* 0x0000000216087892 */ /* 0x000fe4000f8efcff */
[----:B------:R-:W-:Y:S02]  /*1ab0*/  UIADD3 UR16, UPT, UPT, UR16, 0x1, URZ ;  /* 0x0000000110107890 */ /* 0x000fe4000fffe0ff */
[----:B------:R-:W-:Y:S02]  /*1ac0*/  UISETP.NE.AND UP0, UPT, UR8, 0x2, UPT ;  /* 0x000000020800788c */ /* 0x000fe4000bf05270 */
[----:B------:R-:W-:-:S07]  /*1ad0*/  UISETP.NE.AND UP2, UPT, UR16, 0x1, UPT ;  /* 0x000000011000788c */ /* 0x000fce000bf45270 */
[----:B------:R-:W-:Y:S05]  /*1ae0*/  BRA.U UP0, `(.L_x_28) ;  /* 0x0000000100047547 */ /* 0x000fea000b800000 */
[----:B------:R-:W-:Y:S05]  /*1af0*/  BPT.TRAP 0x1 ;  /* 0x000000040000795c */ /* 0x000fea0000300000 */
.L_x_28:
[----:B------:R-:W-:Y:S04]  /*1b00*/  BSSY.RECONVERGENT B0, `(.L_x_29) ;  /* 0x0000003000007945 */ /* 0x000fe80003800200 */
[----:B------:R-:W-:Y:S05]  /*1b10*/  @!P4 BRA `(.L_x_30) ;  /* 0x000000000004c947 */ /* 0x000fea0003800000 */
[----:B------:R-:W-:Y:S05]  /*1b20*/  BPT.TRAP 0x1 ;  /* 0x000000040000795c */ /* 0x000fea0000300000 */
.L_x_30:
[----:B------:R-:W-:Y:S05]  /*1b30*/  BSYNC.RECONVERGENT B0 ;  /* 0x0000000000007941 */ /* 0x000fea0003800200 */
.L_x_29:
[----:B------:R-:W-:Y:S02]  /*1b40*/  UIADD3 UR23, UPT, UPT, UR17, 0x1, URZ ;  /* 0x0000000111177890 */ /* 0x000fe4000fffe0ff */
[----:B------:R-:W-:Y:S02]  /*1b50*/  ULEA UR32, UR17, UR6, 0xd ;  /* 0x0000000611207291 */ /* 0x000fe4000f8e68ff */
[----:B------:R-:W-:Y:S02]  /*1b60*/  UISETP.NE.AND UP0, UPT, UR23, 0x8, UPT ;  /* 0x000000081700788c */ /* 0x000fe4000bf05270 */
[----:B------:R-:W-:Y:S02]  /*1b70*/  UIADD3 UR28, UP1, UPT, UR14, 0x80, URZ ;  /* 0x000000800e1c7890 */ /* 0x000fe4000ff3e0ff */
[----:B------:R-:W-:Y:S02]  /*1b80*/  USEL UR9, URZ, 0x1, UP0 ;  /* 0x00000001ff097887 */ /* 0x000fe40008000000 */
[----:B------:R-:W-:-:S02]  /*1b90*/  USEL UR23, UR23, URZ, UP0 ;  /* 0x000000ff17177287 */ /* 0x000fc40008000000 */
[----:B------:R-:W-:Y:S02]  /*1ba0*/  UIADD3 UR26, UP0, UPT, UR14, 0x180, URZ ;  /* 0x000001800e1a7890 */ /* 0x000fe4000ff1e0ff */
[----:B------:R-:W-:Y:S01]  /*1bb0*/  ULEA UR8, UR23, UR6, 0x3 ;  /* 0x0000000617087291 */ /* 0x000fe2000f8e18ff */
[----:B------:R-:W-:Y:S01]  /*1bc0*/  LOP3.LUT R17, R17, UR9, RZ, 0x3c, !PT ;  /* 0x0000000911117c12 */ /* 0x000fe2000f8e3cff */
[----:B------:R-:W-:Y:S02]  /*1bd0*/  ULOP3.LUT UR33, UR33, 0xfefffff8, URZ, 0xc0, !UPT ;  /* 0xfefffff821217892 */ /* 0x000fe4000f8ec0ff */
[----:B------:R-:W-:Y:S01]  /*1be0*/  UIADD3.X UR29, UPT, UPT, URZ, UR15, URZ, UP1, !UPT ;  /* 0x0000000fff1d7290 */ /* 0x000fe20008ffe4ff */
[----:B-1----:R-:W-:Y:S01]  /*1bf0*/  SHF.L.U32 R2, R17, 0x1f, RZ ;  /* 0x0000001f11027819 */ /* 0x002fe200000006ff */
[----:B------:R-:W-:Y:S02]  /*1c00*/  UIADD3 UR32, UPT, UPT, UR32, 0x6300, URZ ;  /* 0x0000630020207890 */ /* 0x000fe4000fffe0ff */
[----:B------:R-:W-:Y:S01]  /*1c10*/  UIADD3.X UR27, UPT, UPT, URZ, UR15, URZ, UP0, !UPT ;  /* 0x0000000fff1b7290 */ /* 0x000fe200087fe4ff */
[----:B------:R1:W4:Y:S01]  /*1c20*/  SYNCS.PHASECHK.TRANS64.TRYWAIT P0, [UR8+0x40], R2 ;  /* 0x00004002ff0075a7 */ /* 0x0003220008001108 */
[----:B------:R-:W-:Y:S01]  /*1c30*/  ULEA UR8, UR17, UR6, 0xe ;  /* 0x0000000611087291 */ /* 0x000fe2000f8e70ff */
[----:B------:R-:W-:Y:S01]  /*1c40*/  UMOV UR18, 0x0 ;  /* 0x0000000000127882 */ /* 0x000fe20000000000 */
[----:B------:R-:W-:-:S02]  /*1c50*/  UMOV UR19, 0x10000000 ;  /* 0x1000000000137882 */ /* 0x000fc40000000000 */
[----:B------:R-:W-:Y:S01]  /*1c60*/  UIADD3 UR8, UPT, UPT, UR8, 0x16300, URZ ;  /* 0x0001630008087890 */ /* 0x000fe2000fffe0ff */
[----:B------:R2:W-:Y:S01]  /*1c70*/  UTMALDG.3D.2CTA [UR32], [UR28], desc[UR18] ;  /* 0x000012201c0075b4 */ /* 0x0005e20008211000 */
[----:B------:R-:W-:Y:S01]  /*1c80*/  UMOV UR10, UR34 ;  /* 0x00000022000a7c82 */ /* 0x000fe20008000000 */
[----:B------:R-:W-:Y:S01]  /*1c90*/  UMOV UR12, UR36 ;  /* 0x00000024000c7c82 */ /* 0x000fe20008000000 */
[----:B------:R-:W-:Y:S01]  /*1ca0*/  UMOV UR9, UR33 ;  /* 0x0000002100097c82 */ /* 0x000fe20008000000 */
[----:B------:R-:W-:Y:S01]  /*1cb0*/  UMOV UR25, UR13 ;  /* 0x0000000d00197c82 */ /* 0x000fe20008000000 */
[----:B------:R-:W-:-:S03]  /*1cc0*/  UMOV UR17, UR23 ;  /* 0x0000001700117c82 */ /* 0x000fc60008000000 */
[----:B------:R1:W-:Y:S01]  /*1cd0*/  UTMALDG.3D.2CTA [UR8], [UR26], desc[UR18] ;  /* 0x000012081a0075b4 */ /* 0x0003e20008211000 */
[----:B--2---:R-:W-:Y:S01]  /*1ce0*/  UIADD3 UR34, UPT, UPT, UR34, 0x80, URZ ;  /* 0x0000008022227890 */ /* 0x004fe2000fffe0ff */
[----:B------:R-:W-:Y:S11]  /*1cf0*/  BRA.U UP2, `(.L_x_31) ;  /* 0xfffffffd024c7547 */ /* 0x000ff6000b83ffff */
.L_x_25:
[----:B-1----:R-:W-:Y:S01]  /*1d00*/  ULEA UR8, UR23, UR6, 0x3 ;  /* 0x0000000617087291 */ /* 0x002fe2000f8e18ff */
[----:B------:R-:W-:Y:S01]  /*1d10*/  SHF.L.U32 R2, R17, 0x1f, RZ ;  /* 0x0000001f11027819 */ /* 0x000fe200000006ff */
[----:B------:R-:W-:Y:S01]  /*1d20*/  @!P1 SYNCS.ARRIVE.TRANS64.A1T0 RZ, [UR6+0xc8], RZ ;  /* 0x0000c8ffffff99a7 */ /* 0x000fe20008100006 */
[----:B------:R-:W-:-:S06]  /*1d30*/  UISETP.GT.AND UP0, UPT, UR7, UR5, UPT ;  /* 0x000000050700728c */ /* 0x000fcc000bf04270 */
[----:B--2-4-:R1:W2:Y:S03]  /*1d40*/  SYNCS.PHASECHK.TRANS64.TRYWAIT P0, [UR8+0x40], R2 ;  /* 0x00004002ff0075a7 */ /* 0x0142a60008001108 */
[----:B------:R-:W-:Y:S05]  /*1d50*/  BRA.U !UP0, `(.L_x_32) ;  /* 0x0000000108c07547 */ /* 0x000fea000b800000 */
[----:B------:R-:W-:Y:S01]  /*1d60*/  UIADD3 UR26, UPT, UPT, UR24, UR25, URZ ;  /* 0x00000019181a7290 */ /* 0x000fe2000fffe0ff */
[----:B------:R-:W-:-:S11]  /*1d70*/  UMOV UR27, UR23 ;  /* 0x00000017001b7c82 */ /* 0x000fd60008000000 */
.L_x_38:
[----:B------:R-:W-:Y:S01]  /*1d80*/  ULEA UR17, UR27, UR6, 0x3 ;  /* 0x000000061b117291 */ /* 0x000fe2000f8e18ff */
[----:B--2---:R-:W-:Y:S01]  /*1d90*/  @P5 MOV R3, 0xc000 ;  /* 0x0000c00000035802 */ /* 0x004fe20000000f00 */
[----:B-12---:R-:W-:Y:S10]  /*1da0*/  @P0 BRA `(.L_x_33) ;  /* 0x00000000000c0947 */ /* 0x006ff40003800000 */
[----:B------:R-:W-:-:S04]  /*1db0*/  SHF.L.U32 R4, R17, 0x1f, RZ ;  /* 0x0000001f11047819 */ /* 0x000fc800000006ff */
[----:B------:R-:W2:Y:S02]  /*1dc0*/  SYNCS.PHASECHK.TRANS64.TRYWAIT P0, [UR17+0x40], R4 ;  /* 0x00004004ff0075a7 */ /* 0x000ea40008001111 */
[----:B--2---:R-:W-:Y:S05]  /*1dd0*/  @!P0 BRA `(.L_x_34) ;  /* 0x0000007c00dc8947 */ /* 0x004fea0003800000 */
.L_x_33:
[----:B------:R2:W-:Y:S01]  /*1de0*/  @P5 SYNCS.ARRIVE.TRANS64 RZ, [UR17], R3 ;  /* 0x00000003ffff59a7 */ /* 0x0005e20008000011 */
[----:B------:R-:W-:-:S04]  /*1df0*/  ULOP3.LUT UR8, UR22, 0x2, URZ, 0xfc, !UPT ;  /* 0x0000000216087892 */ /* 0x000fc8000f8efcff */
[----:B------:R-:W-:-:S09]  /*1e00*/  UISETP.NE.AND UP0, UPT, UR8, 0x2, UPT ;  /* 0x000000020800788c */ /* 0x000fd2000bf05270 */
[----:B------:R-:W-:Y:S05]  /*1e10*/  BRA.U UP0, `(.L_x_35) ;  /* 0x0000000100047547 */ /* 0x000fea000b800000 */
[----:B------:R-:W-:Y:S05]  /*1e20*/  BPT.TRAP 0x1 ;  /* 0x000000040000795c */ /* 0x000fea0000300000 */
.L_x_35:
[----:B------:R-:W-:Y:S04]  /*1e30*/  BSSY.RECONVERGENT B0, `(.L_x_36) ;  /* 0x0000003000007945 */ /* 0x000fe80003800200 */
[----:B------:R-:W-:Y:S05]  /*1e40*/  @!P4 BRA `(.L_x_37) ;  /* 0x000000000004c947 */ /* 0x000fea0003800000 */
[----:B------:R-:W-:Y:S05]  /*1e50*/  BPT.TRAP 0x1 ;  /* 0x000000040000795c */ /* 0x000fea0000300000 */
.L_x_37:
[----:B------:R-:W-:Y:S05]  /*1e60*/  BSYNC.RECONVERGENT B0 ;  /* 0x0000000000007941 */ /* 0x000fea0003800200 */
.L_x_36:
        /* <DEDUP_REMOVED lines=9> */
[----:B------:R-:W-:Y:S02]  /*1f00*/  USHF.L.U32 UR18, UR25, 0x7, URZ ;  /* 0x0000000719127899 */ /* 0x000fe400080006ff */
[----:B------:R-:W-:Y:S01]  /*1f10*/  ULOP3.LUT UR17, UR17, 0xfefffff8, URZ, 0xc0, !UPT ;  /* 0xfefffff811117892 */ /* 0x000fe2000f8ec0ff */
[----:B-1----:R-:W-:Y:S01]  /*1f20*/  SHF.L.U32 R2, R17, 0x1f, RZ ;  /* 0x0000001f11027819 */ /* 0x002fe200000006ff */
[----:B------:R-:W-:Y:S02]  /*1f30*/  UIADD3 UR16, UPT, UPT, UR16, 0x6300, URZ ;  /* 0x0000630010107890 */ /* 0x000fe4000fffe0ff */
[----:B------:R-:W-:Y:S01]  /*1f40*/  UIADD3.X UR33, UPT, UPT, URZ, UR15, URZ, UP1, !UPT ;  /* 0x0000000fff217290 */ /* 0x000fe20008ffe4ff */
[----:B------:R4:W1:Y:S01]  /*1f50*/  SYNCS.PHASECHK.TRANS64.TRYWAIT P0, [UR8+0x40], R2 ;  /* 0x00004002ff0075a7 */ /* 0x0008620008001108 */
[----:B------:R-:W-:-:S02]  /*1f60*/  ULEA UR8, UR27, UR6, 0xe ;  /* 0x000000061b087291 */ /* 0x000fc4000f8e70ff */
[----:B------:R-:W-:Y:S02]  /*1f70*/  UIADD3.X UR31, UPT, UPT, URZ, UR15, URZ, UP0, !UPT ;  /* 0x0000000fff1f7290 */ /* 0x000fe400087fe4ff */
[----:B------:R-:W-:Y:S01]  /*1f80*/  UIADD3 UR8, UPT, UPT, UR8, 0x16300, URZ ;  /* 0x0001630008087890 */ /* 0x000fe2000fffe0ff */
[----:B------:R-:W-:Y:S01]  /*1f90*/  UMOV UR28, 0x0 ;  /* 0x00000000001c7882 */ /* 0x000fe20000000000 */
[----:B------:R-:W-:Y:S01]  /*1fa0*/  UMOV UR29, 0x10000000 ;  /* 0x10000000001d7882 */ /* 0x000fe20000000000 */
[----:B------:R-:W-:Y:S01]  /*1fb0*/  UMOV UR19, UR35 ;  /* 0x0000002300137c82 */ /* 0x000fe20008000000 */
[----:B------:R-:W-:Y:S01]  /*1fc0*/  UMOV UR20, UR36 ;  /* 0x0000002400147c82 */ /* 0x000fe20008000000 */
[----:B------:R-:W-:Y:S01]  /*1fd0*/  UMOV UR12, UR36 ;  /* 0x00000024000c7c82 */ /* 0x000fe20008000000 */
[----:B------:R-:W-:Y:S01]  /*1fe0*/  UMOV UR9, UR17 ;  /* 0x0000001100097c82 */ /* 0x000fe20008000000 */
[----:B------:R-:W-:Y:S01]  /*1ff0*/  UMOV UR10, UR18 ;  /* 0x00000012000a7c82 */ /* 0x000fe20008000000 */
[----:B------:R4:W-:Y:S01]  /*2000*/  UTMALDG.3D.2CTA [UR16], [UR32], desc[UR28] ;  /* 0x00001c10200075b4 */ /* 0x0009e20008211000 */
[----:B------:R-:W-:Y:S01]  /*2010*/  UIADD3 UR25, UPT, UPT, UR25, 0x1, URZ ;  /* 0x0000000119197890 */ /* 0x000fe2000fffe0ff */
[----:B------:R-:W-:-:S03]  /*2020*/  UMOV UR27, UR23 ;  /* 0x00000017001b7c82 */ /* 0x000fc60008000000 */
[----:B------:R-:W-:Y:S01]  /*2030*/  UISETP.NE.AND UP0, UPT, UR25, UR26, UPT ;  /* 0x0000001a1900728c */ /* 0x000fe2000bf05270 */
[----:B------:R4:W-:Y:S08]  /*2040*/  UTMALDG.3D.2CTA [UR8], [UR30], desc[UR28] ;  /* 0x00001c081e0075b4 */ /* 0x0009f00008211000 */
[----:B----4-:R-:W-:Y:S05]  /*2050*/  BRA.U UP0, `(.L_x_38) ;  /* 0xfffffffd00487547 */ /* 0x010fea000b83ffff */
.L_x_32:
[C---:B-1----:R-:W-:Y:S01]  /*2060*/  LEA R2, R16.reuse, UR6, 0x3 ;  /* 0x0000000610027c11 */ /* 0x042fe2000f8e18ff */
[----:B------:R-:W-:Y:S01]  /*2070*/  NOP ;  /* 0x0000000000007918 */ /* 0x000fe20000000000 */
[----:B--2---:R-:W-:Y:S02]  /*2080*/  SHF.L.U32 R3, R13, 0x1f, RZ ;  /* 0x0000001f0d037819 */ /* 0x004fe400000006ff */
[----:B------:R-:W-:Y:S02]  /*2090*/  LEA R4, R16, UR6, 0x4 ;  /* 0x0000000610047c11 */ /* 0x000fe4000f8e20ff */
[----:B------:R-:W1:Y:S02]  /*20a0*/  SYNCS.PHASECHK.TRANS64.TRYWAIT P0, [R2+URZ+0xd0], R3 ;  /* 0x0000d003020075a7 */ /* 0x000e6400080011ff */
[----:B-1----:R-:W-:Y:S05]  /*20b0*/  @!P0 BRA `(.L_x_39) ;  /* 0x0000007c003c8947 */ /* 0x002fea0003800000 */
.L_x_150:
[----:B------:R-:W2:Y:S01]  /*20c0*/  LDS.128 R4, [R4+0x160] ;  /* 0x0001600004047984 */ /* 0x000ea20000000c00 */
[----:B------:R-:W-:Y:S01]  /*20d0*/  ISETP.GE.AND P0, PT, R40, 0x1, PT ;  /* 0x000000012800780c */ /* 0x000fe20003f06270 */
[----:B-1----:R-:W-:Y:S01]  /*20e0*/  VIADD R2, R2, 0xe0 ;  /* 0x000000e002027836 */ /* 0x002fe20000000000 */
[----:B------:R-:W-:Y:S01]  /*20f0*/  @!PT LDS RZ, [RZ] ;  /* 0x00000000fffff984 */ /* 0x000fe20000000800 */
[----:B------:R-:W-:Y:S01]  /*2100*/  @!PT LDS RZ, [RZ] ;  /* 0x00000000fffff984 */ /* 0x000fe20000000800 */
[----:B------:R-:W-:Y:S01]  /*2110*/  @!PT LDS RZ, [RZ] ;  /* 0x00000000fffff984 */ /* 0x000fe20000000800 */
[----:B------:R-:W-:Y:S01]  /*2120*/  @!PT LDS RZ, [RZ] ;  /* 0x00000000fffff984 */ /* 0x000fe20000000800 */
[----:B------:R1:W-:Y:S06]  /*2130*/  MEMBAR.ALL.CTA ;  /* 0x0000000000007992 */ /* 0x0003ec0000008000 */
[----:B-1----:R-:W1:Y:S01]  /*2140*/  FENCE.VIEW.ASYNC.S ;  /* 0x00000000000073c6 */ /* 0x002e620000000000 */
[----:B------:R-:W-:-:S04]  /*2150*/  PRMT R2, RZ, 0x654, R2 ;  /* 0x00000654ff027816 */ /* 0x000fc80000000002 */
[----:B-1----:R1:W-:Y:S01]  /*2160*/  SYNCS.ARRIVE.TRANS64.RED.A1T0 RZ, [R2+URZ], RZ ;  /* 0x000000ff02ff79a7 */ /* 0x0023e200081004ff */
[----:B--2---:R-:W-:-:S13]  /*2170*/  LOP3.LUT P2, RZ, R6, 0x1, RZ, 0xc0, !PT ;  /* 0x0000000106ff7812 */ /* 0x004fda000784c0ff */
[----:B------:R-:W-:Y:S01]  /*2180*/  @P2 SHF.R.U32.HI R3, RZ, 0x10, R5 ;  /* 0x00000010ff032819 */ /* 0x000fe20000011605 */
[----:B------:R-:W-:Y:S01]  /*2190*/  VOTEU.ANY UP0, P2 ;  /* 0x0000000000ff7886 */ /* 0x000fe20001000100 */
[----:B------:R-:W-:Y:S02]  /*21a0*/  @P2 MOV R10, R4 ;  /* 0x00000004000a2202 */ /* 0x000fe40000000f00 */
[----:B------:R-:W-:Y:S02]  /*21b0*/  @P2 R2UR.BROADCAST UR8, R3 ;  /* 0x00000000030822ca */ /* 0x000fe400008e0000 */
[----:B------:R-:W-:-:S11]  /*21c0*/  @P2 LOP3.LUT R9, R5, 0xffff, RZ, 0xc0, !PT ;  /* 0x0000ffff05092812 */ /* 0x000fd600078ec0ff */
[----:B------:R-:W-:Y:S01]  /*21d0*/  @UP0 UMOV UR36, UR8 ;  /* 0x0000000800240c82 */ /* 0x000fe20008000000 */
[----:B-1----:R-:W-:Y:S05]  /*21e0*/  @!P0 BRA `(.L_x_40) ;  /* 0x0000000000b88947 */ /* 0x002fea0003800000 */
[----:B------:R-:W3:Y:S01]  /*21f0*/  LDC.64 R4, c[0x0][0xb18] ;  /* 0x0002c600ff047b82 */ /* 0x000ee20000000a00 */
[----:B------:R-:W-:-:S07]  /*2200*/  ISETP.NE.AND P3, PT, R40, 0x1, PT ;  /* 0x000000012800780c */ /* 0x000fce0003f65270 */
[----:B------:R-:W1:Y:S08]  /*2210*/  LDC.64 R6, c[0x0][0xb10] ;  /* 0x0002c400ff067b82 */ /* 0x000e700000000a00 */
[----:B------:R-:W2:Y:S08]  /*2220*/  LDC R14, c[0x0][0xb20] ;  /* 0x0002c800ff0e7b82 */ /* 0x000eb00000000800 */
[----:B------:R-:W4:Y:S01]  /*2230*/  LDC R15, c[0x0][0xb0c] ;  /* 0x0002c300ff0f7b82 */ /* 0x000f220000000800 */
[----:B---3--:R-:W-:Y:S01]  /*2240*/  IMAD.HI.U32 R21, R0, R5, RZ ;  /* 0x0000000500157227 */ /* 0x008fe200078e00ff */
[----:B------:R-:W-:-:S03]  /*2250*/  ISETP.NE.AND P0, PT, R4, 0x1, PT ;  /* 0x000000010400780c */ /* 0x000fc60003f05270 */
[----:B------:R-:W-:-:S03]  /*2260*/  IMAD.HI.U32 R5, R9, R5, RZ ;  /* 0x0000000509057227 */ /* 0x000fc600078e00ff */
[----:B------:R-:W3:Y:S01]  /*2270*/  LDC.64 R2, c[0x0][0xb28] ;  /* 0x0002ca00ff027b82 */ /* 0x000ee20000000a00 */
[----:B-1----:R-:W-:-:S04]  /*2280*/  IMAD.HI.U32 R22, R8, R6, RZ ;  /* 0x0000000608167227 */ /* 0x002fc800078e00ff */
[----:B------:R-:W-:Y:S01]  /*2290*/  IMAD.HI.U32 R23, R10, R6, RZ ;  /* 0x000000060a177227 */ /* 0x000fe200078e00ff */
[----:B------:R-:W-:Y:S02]  /*22a0*/  SHF.R.U32.HI R22, RZ, R7, R22 ;  /* 0x00000007ff167219 */ /* 0x000fe40000011616 */
[-C--:B--2---:R-:W-:Y:S02]  /*22b0*/  SHF.R.U32.HI R21, RZ, R14.reuse, R21 ;  /* 0x0000000eff157219 */ /* 0x084fe40000011615 */
[----:B------:R-:W-:Y:S02]  /*22c0*/  SHF.R.U32.HI R5, RZ, R14, R5 ;  /* 0x0000000eff057219 */ /* 0x000fe40000011605 */
[----:B------:R-:W-:Y:S02]  /*22d0*/  SEL R21, R0, R21, !P0 ;  /* 0x0000001500157207 */ /* 0x000fe40004000000 */
[----:B------:R-:W-:Y:S02]  /*22e0*/  SHF.R.U32.HI R23, RZ, R7, R23 ;  /* 0x00000007ff177219 */ /* 0x000fe40000011617 */
[----:B----4-:R-:W-:-:S02]  /*22f0*/  ISETP.NE.AND P1, PT, R15, 0x1, PT ;  /* 0x000000010f00780c */ /* 0x010fc40003f25270 */
[----:B------:R-:W-:Y:S02]  /*2300*/  SEL R5, R9, R5, !P0 ;  /* 0x0000000509057207 */ /* 0x000fe40004000000 */
[----:B------:R-:W-:Y:S02]  /*2310*/  SEL R22, R8, R22, !P1 ;  /* 0x0000001608167207 */ /* 0x000fe40004800000 */
[----:B------:R-:W-:Y:S01]  /*2320*/  SEL R23, R10, R23, !P1 ;  /* 0x000000170a177207 */ /* 0x000fe20004800000 */
[----:B---3--:R-:W-:-:S04]  /*2330*/  IMAD.HI.U32 R20, R21, R2, RZ ;  /* 0x0000000215147227 */ /* 0x008fc800078e00ff */
        /* <DEDUP_REMOVED lines=10> */
[----:B------:R-:W-:-:S04]  /*23e0*/  @!P0 IMAD.HI.U32 R7, R23, R2, RZ ;  /* 0x0000000217078227 */ /* 0x000fc800078e00ff */
[----:B------:R-:W-:Y:S01]  /*23f0*/  IMAD.MOV R2, RZ, RZ, -R6 ;  /* 0x000000ffff027224 */ /* 0x000fe200078e0a06 */
[----:B------:R-:W-:Y:S02]  /*2400*/  @!P0 SHF.R.U32.HI R3, RZ, R3, R7 ;  /* 0x00000003ff038219 */ /* 0x000fe40000011607 */
[----:B------:R-:W-:Y:S01]  /*2410*/  IADD3 R7, PT, PT, -R5, RZ, RZ ;  /* 0x000000ff05077210 */ /* 0x000fe20007ffe1ff */
[----:B------:R-:W-:Y:S01]  /*2420*/  IMAD R2, R40, R2, R5 ;  /* 0x0000000228027224 */ /* 0x000fe200078e0205 */
        /* <DEDUP_REMOVED lines=10> */
.L_x_40:
[----:B------:R-:W1:Y:S02]  /*24d0*/  LDCU UR8, c[0x0][0xb30] ;  /* 0x00016600ff0877ac */ /* 0x000e640008000800 */
[----:B-1----:R-:W-:-:S09]  /*24e0*/  UISETP.NE.AND UP0, UPT, UR8, 0x1, UPT ;  /* 0x000000010800788c */ /* 0x002fd2000bf05270 */
[----:B------:R-:W-:Y:S05]  /*24f0*/  BRA.U UP0, `(.L_x_41) ;  /* 0x0000000100407547 */ /* 0x000fea000b800000 */
[----:B------:R-:W1:Y:S08]  /*2500*/  LDC.64 R4, c[0x0][0xb10] ;  /* 0x0002c400ff047b82 */ /* 0x000e700000000a00 */
[----:B------:R-:W2:Y:S08]  /*2510*/  LDC.64 R2, c[0x0][0xb18] ;  /* 0x0002c600ff027b82 */ /* 0x000eb00000000a00 */
[----:B------:R-:W4:Y:S08]  /*2520*/  LDC R6, c[0x0][0xb20] ;  /* 0x0002c800ff067b82 */ /* 0x000f300000000800 */
[----:B------:R-:W3:Y:S01]  /*2530*/  LDC R7, c[0x0][0xb0c] ;  /* 0x0002c300ff077b82 */ /* 0x000ee20000000800 */
[----:B-1----:R-:W-:-:S05]  /*2540*/  IMAD.HI.U32 R4, R10, R4, RZ ;  /* 0x000000040a047227 */ /* 0x002fca00078e00ff */
[----:B------:R-:W-:Y:S01]  /*2550*/  SHF.R.U32.HI R4, RZ, R5, R4 ;  /* 0x00000005ff047219 */ /* 0x000fe20000011604 */
[----:B--2---:R-:W-:Y:S01]  /*2560*/  IMAD.HI.U32 R3, R9, R3, RZ ;  /* 0x0000000309037227 */ /* 0x004fe200078e00ff */
[----:B------:R-:W-:-:S04]  /*2570*/  ISETP.NE.AND P0, PT, R2, 0x1, PT ;  /* 0x000000010200780c */ /* 0x000fc80003f05270 */
[----:B----4-:R-:W-:-:S04]  /*2580*/  SHF.R.U32.HI R3, RZ, R6, R3 ;  /* 0x00000006ff037219 */ /* 0x010fc80000011603 */
[----:B------:R-:W-:Y:S02]  /*2590*/  SEL R3, R9, R3, !P0 ;  /* 0x0000000309037207 */ /* 0x000fe40004000000 */
[----:B---3--:R-:W-:-:S04]  /*25a0*/  ISETP.NE.AND P1, PT, R7, 0x1, PT ;  /* 0x000000010700780c */ /* 0x008fc80003f25270 */
[----:B------:R-:W-:-:S05]  /*25b0*/  SEL R4, R10, R4, !P1 ;  /* 0x000000040a047207 */ /* 0x000fca0004800000 */
[----:B------:R-:W-:Y:S02]  /*25c0*/  IMAD.IADD R5, R3, 0x1, -R4 ;  /* 0x0000000103057824 */ /* 0x000fe400078e0a04 */
[----:B------:R-:W-:Y:S02]  /*25d0*/  IMAD.IADD R3, R4, 0x1, -R3 ;  /* 0x0000000104037824 */ /* 0x000fe400078e0a03 */
[----:B------:R-:W-:Y:S02]  /*25e0*/  IMAD R10, R5, R7, R10 ;  /* 0x00000007050a7224 */ /* 0x000fe400078e020a */
[----:B------:R-:W-:-:S07]  /*25f0*/  IMAD R9, R3, R2, R9 ;  /* 0x0000000203097224 */ /* 0x000fce00078e0209 */
.L_x_41:
[----:B------:R-:W-:Y:S01]  /*2600*/  VIADD R16, R16, 0x1 ;  /* 0x0000000110107836 */ /* 0x000fe20000000000 */
[----:B------:R-:W-:Y:S01]  /*2610*/  PLOP3.LUT P1, PT, PT, PT, PT, 0x80, 0x8 ;  /* 0x000000000008781c */ /* 0x000fe20003f2f070 */
[----:B------:R-:W-:Y:S02]  /*2620*/  IMAD.IADD R14, R10, 0x1, R95 ;  /* 0x000000010a0e7824 */ /* 0x000fe400078e025f */
[----:B------:R-:W-:Y:S01]  /*2630*/  IMAD.IADD R15, R9, 0x1, R94 ;  /* 0x00000001090f7824 */ /* 0x000fe200078e025e */
[----:B------:R-:W-:-:S04]  /*2640*/  ISETP.NE.AND P0, PT, R16, 0x2, PT ;  /* 0x000000021000780c */ /* 0x000fc80003f05270 */
[----:B------:R-:W-:Y:S02]  /*2650*/  SEL R2, RZ, 0x1, P0 ;  /* 0x00000001ff027807 */ /* 0x000fe40000000000 */
[----:B------:R-:W-:Y:S02]  /*2660*/  SEL R16, R16, RZ, P0 ;  /* 0x000000ff10107207 */ /* 0x000fe40000000000 */
[----:B------:R-:W-:Y:S01]  /*2670*/  LOP3.LUT R13, R13, R2, RZ, 0x3c, !PT ;  /* 0x000000020d0d7212 */ /* 0x000fe200078e3cff */
[----:B------:R-:W-:Y:S06]  /*2680*/  @P2 BRA `(.L_x_42) ;  /* 0xfffffff000582947 */ /* 0x000fec000383ffff */
[----:B------:R-:W-:Y:S01]  /*2690*/  UIADD3 UR6, UPT, UPT, UR6, 0x40, URZ ;  /* 0x0000004006067890 */ /* 0x000fe2000fffe0ff */
[----:B------:R-:W-:-:S03]  /*26a0*/  SHF.L.U32 R2, R17, 0x1f, RZ ;  /* 0x0000001f11027819 */ /* 0x000fc600000006ff */
[----:B------:R-:W-:-:S09]  /*26b0*/  ULEA UR4, UR23, UR6, 0x3 ;  /* 0x0000000617047291 */ /* 0x000fd2000f8e18ff */
[----:B------:R-:W1:Y:S02]  /*26c0*/  SYNCS.PHASECHK.TRANS64.TRYWAIT P0, [UR4], R2 ;  /* 0x00000002ff0075a7 */ /* 0x000e640008001104 */
[----:B-1----:R-:W-:Y:S05]  /*26d0*/  @!P0 BRA `(.L_x_43) ;  /* 0x0000007400c88947 */ /* 0x002fea0003800000 */
.L_x_152:
[----:B------:R-:W-:-:S04]  /*26e0*/  UIADD3 UR5, UPT, UPT, UR23, 0x1, URZ ;  /* 0x0000000117057890 */ /* 0x000fc8000fffe0ff */
[----:B------:R-:W-:-:S04]  /*26f0*/  UISETP.NE.AND UP0, UPT, UR5, 0x8, UPT ;  /* 0x000000080500788c */ /* 0x000fc8000bf05270 */
[----:B------:R-:W-:Y:S02]  /*2700*/  USEL UR7, URZ, 0x1, UP0 ;  /* 0x00000001ff077887 */ /* 0x000fe40008000000 */
[----:B------:R-:W-:-:S04]  /*2710*/  USEL UR5, UR5, URZ, UP0 ;  /* 0x000000ff05057287 */ /* 0x000fc80008000000 */
[----:B------:R-:W-:Y:S01]  /*2720*/  ULEA UR4, UR5, UR6, 0x3 ;  /* 0x0000000605047291 */ /* 0x000fe2000f8e18ff */
[----:B-1----:R-:W-:-:S04]  /*2730*/  LOP3.LUT R2, R17, UR7, RZ, 0x3c, !PT ;  /* 0x0000000711027c12 */ /* 0x002fc8000f8e3cff */
[----:B------:R-:W-:-:S04]  /*2740*/  SHF.L.U32 R3, R2, 0x1f, RZ ;  /* 0x0000001f02037819 */ /* 0x000fc800000006ff */
[----:B------:R-:W1:Y:S02]  /*2750*/  SYNCS.PHASECHK.TRANS64.TRYWAIT P0, [UR4], R3 ;  /* 0x00000003ff0075a7 */ /* 0x000e640008001104 */
[----:B-1----:R-:W-:Y:S05]  /*2760*/  @!P0 BRA `(.L_x_44) ;  /* 0x0000007400bc8947 */ /* 0x002fea0003800000 */
.L_x_154:
[----:B------:R-:W-:-:S04]  /*2770*/  UIADD3 UR5, UPT, UPT, UR5, 0x1, URZ ;  /* 0x0000000105057890 */ /* 0x000fc8000fffe0ff */
[----:B------:R-:W-:-:S04]  /*2780*/  UISETP.NE.AND UP0, UPT, UR5, 0x8, UPT ;  /* 0x000000080500788c */ /* 0x000fc8000bf05270 */
[----:B------:R-:W-:Y:S02]  /*2790*/  USEL UR7, URZ, 0x1, UP0 ;  /* 0x00000001ff077887 */ /* 0x000fe40008000000 */
[----:B------:R-:W-:-:S04]  /*27a0*/  USEL UR5, UR5, URZ, UP0 ;  /* 0x000000ff05057287 */ /* 0x000fc80008000000 */
[----:B------:R-:W-:Y:S01]  /*27b0*/  ULEA UR4, UR5, UR6, 0x3 ;  /* 0x0000000605047291 */ /* 0x000fe2000f8e18ff */
[----:B------:R-:W-:-:S04]  /*27c0*/  LOP3.LUT R2, R2, UR7, RZ, 0x3c, !PT ;  /* 0x0000000702027c12 */ /* 0x000fc8000f8e3cff */
[----:B-1----:R-:W-:-:S04]  /*27d0*/  SHF.L.U32 R3, R2, 0x1f, RZ ;  /* 0x0000001f02037819 */ /* 0x002fc800000006ff */
[----:B------:R-:W1:Y:S02]  /*27e0*/  SYNCS.PHASECHK.TRANS64.TRYWAIT P0, [UR4], R3 ;  /* 0x00000003ff0075a7 */ /* 0x000e640008001104 */
[----:B-1----:R-:W-:Y:S05]  /*27f0*/  @!P0 BRA `(.L_x_45) ;  /* 0x0000007400b08947 */ /* 0x002fea0003800000 */
.L_x_156:
        /* <DEDUP_REMOVED lines=9> */
.L_x_158:
        /* <DEDUP_REMOVED lines=9> */
.L_x_160:
        /* <DEDUP_REMOVED lines=9> */
.L_x_162:
        /* <DEDUP_REMOVED lines=9> */
.L_x_164:
[----:B------:R-:W-:-:S04]  /*2a40*/  UIADD3 UR5, UPT, UPT, UR5, 0x1, URZ ;  /* 0x0000000105057890 */ /* 0x000fc8000fffe0ff */
[----:B------:R-:W-:-:S04]  /*2a50*/  UISETP.NE.AND UP0, UPT, UR5, 0x8, UPT ;  /* 0x000000080500788c */ /* 0x000fc8000bf05270 */
[----:B------:R-:W-:Y:S02]  /*2a60*/  USEL UR4, URZ, 0x1, UP0 ;  /* 0x00000001ff047887 */ /* 0x000fe40008000000 */
[----:B------:R-:W-:-:S04]  /*2a70*/  USEL UR5, UR5, URZ, UP0 ;  /* 0x000000ff05057287 */ /* 0x000fc80008000000 */
[----:B------:R-:W-:Y:S01]  /*2a80*/  ULEA UR5, UR5, UR6, 0x3 ;  /* 0x0000000605057291 */ /* 0x000fe2000f8e18ff */
[----:B------:R-:W-:-:S04]  /*2a90*/  LOP3.LUT R2, R2, UR4, RZ, 0x3c, !PT ;  /* 0x0000000402027c12 */ /* 0x000fc8000f8e3cff */
[----:B------:R-:W-:Y:S01]  /*2aa0*/  SHF.L.U32 R2, R2, 0x1f, RZ ;  /* 0x0000001f02027819 */ /* 0x000fe200000006ff */
[----:B-1-3--:R-:W-:-:S07]  /*2ab0*/  IMAD.U32 R0, RZ, RZ, UR5 ;  /* 0x00000005ff007e24 */ /* 0x00afce000f8e00ff */
.L_x_50:
[----:B-1----:R1:W2:Y:S02]  /*2ac0*/  SYNCS.PHASECHK.TRANS64.TRYWAIT P0, [R0+URZ], R2 ;  /* 0x00000002000075a7 */ /* 0x0022a400080011ff */
[----:B--2---:R-:W-:Y:S05]  /*2ad0*/  @!P0 NANOSLEEP.SYNCS 0x989680 ;  /* 0x009896800000895d */ /* 0x004fea0003900000 */
[----:B------:R-:W2:Y:S02]  /*2ae0*/  @!P0 SYNCS.PHASECHK.TRANS64 P0, [R0+URZ], R2 ;  /* 0x00000002000085a7 */ /* 0x000ea400080010ff */
[----:B--2---:R-:W-:Y:S05]  /*2af0*/  @P0 EXIT ;  /* 0x000000000000094d */ /* 0x004fea0003800000 */
[----:B------:R-:W-:Y:S05]  /*2b00*/  BRA `(.L_x_50) ;  /* 0xfffffffc00ec7947 */ /* 0x000fea000383ffff */
.L_x_22:
[----:B------:R-:W-:-:S04]  /*2b10*/  UISETP.NE.AND UP1, UPT, UR37, URZ, UPT ;  /* 0x000000ff2500728c */ /* 0x000fc8000bf25270 */
[----:B------:R-:W-:-:S09]  /*2b20*/  UISETP.NE.OR UP1, UPT, UR10, 0x1, UP1 ;  /* 0x000000010a00788c */ /* 0x000fd20008f25670 */
[----:B------:R-:W-:Y:S05]  /*2b30*/  BRA.U UP1, `(.L_x_51) ;  /* 0x00000005014c7547 */ /* 0x000fea000b800000 */
[----:B------:R-:W-:Y:S01]  /*2b40*/  HFMA2 R11, -RZ, RZ, 0, 0 ;  /* 0x00000000ff0b7431 */ /* 0x000fe200000001ff */
[----:B------:R-:W-:Y:S01]  /*2b50*/  ISETP.GE.U32.AND P2, PT, R10, 0x2, PT ;  /* 0x000000020a00780c */ /* 0x000fe20003f46070 */
[----:B------:R-:W-:Y:S01]  /*2b60*/  IMAD.MOV.U32 R12, RZ, RZ, 0x1 ;  /* 0x00000001ff0c7424 */ /* 0x000fe200078e00ff */
[----:B------:R-:W-:Y:S01]  /*2b70*/  CS2R R8, SRZ ;  /* 0x0000000000087805 */ /* 0x000fe2000001ff00 */
[----:B------:R-:W-:Y:S01]  /*2b80*/  IMAD.MOV.U32 R3, RZ, RZ, RZ ;  /* 0x000000ffff037224 */ /* 0x000fe200078e00ff */
[----:B------:R-:W-:Y:S01]  /*2b90*/  UMOV UR4, 0x400 ;  /* 0x0000040000047882 */ /* 0x000fe20000000000 */
[----:B------:R-:W-:Y:S01]  /*2ba0*/  UMOV UR6, URZ ;  /* 0x000000ff00067c82 */ /* 0x000fe20008000000 */
[----:B------:R-:W-:-:S12]  /*2bb0*/  ULEA UR37, UR37, UR4, 0x18 ;  /* 0x0000000425257291 */ /* 0x000fd8000f8ec0ff */
.L_x_55:
[----:B------:R-:W-:Y:S02]  /*2bc0*/  LEA R0, R3, UR37, 0x3 ;  /* 0x0000002503007c11 */ /* 0x000fe4000f8e18ff */
[----:B------:R-:W-:-:S03]  /*2bd0*/  SHF.L.U32 R4, R8, 0x1f, RZ ;  /* 0x0000001f08047819 */ /* 0x000fc600000006ff */
[----:B------:R-:W-:Y:S01]  /*2be0*/  VIADD R5, R0, 0x140 ;  /* 0x0000014000057836 */ /* 0x000fe20000000000 */
[----:B------:R-:W1:Y:S02]  /*2bf0*/  SYNCS.PHASECHK.TRANS64.TRYWAIT P0, [R0+URZ+0x130], R4 ;  /* 0x00013004000075a7 */ /* 0x000e6400080011ff */
[----:B-1----:R-:W-:Y:S05]  /*2c00*/  @!P0 BRA `(.L_x_52) ;  /* 0x0000007400248947 */ /* 0x002fea0003800000 */
.L_x_165:
[----:B------:R-:W-:Y:S01]  /*2c10*/  ULEA UR5, UR6, UR37, 0x3 ;  /* 0x0000002506057291 */ /* 0x000fe2000f8e18ff */
[----:B-1----:R-:W-:Y:S01]  /*2c20*/  PRMT R0, RZ, 0x654, R5 ;  /* 0x00000654ff007816 */ /* 0x002fe20000000005 */
[----:B------:R-:W-:Y:S01]  /*2c30*/  @!P2 IMAD.MOV.U32 R4, RZ, RZ, 0x10 ;  /* 0x00000010ff04a424 */ /* 0x000fe200078e00ff */
[----:B------:R-:W-:Y:S01]  /*2c40*/  SHF.L.U32 R5, R12, 0x1f, RZ ;  /* 0x0000001f0c057819 */ /* 0x000fe200000006ff */
[----:B------:R-:W-:Y:S01]  /*2c50*/  UIADD3 UR4, UPT, UPT, UR5, 0xd0, URZ ;  /* 0x000000d005047890 */ /* 0x000fe2000fffe0ff */
[----:B------:R1:W-:Y:S05]  /*2c60*/  SYNCS.ARRIVE.TRANS64.RED.A1T0 RZ, [R0+URZ], RZ ;  /* 0x000000ff00ff79a7 */ /* 0x0003ea00081004ff */
[----:B------:R-:W-:Y:S01]  /*2c70*/  IMAD.U32 R6, RZ, RZ, UR4 ;  /* 0x00000004ff067e24 */ /* 0x000fe2000f8e00ff */
[----:B------:R-:W2:Y:S04]  /*2c80*/  SYNCS.PHASECHK.TRANS64.TRYWAIT P0, [UR5+0xe0], R5 ;  /* 0x0000e005ff0075a7 */ /* 0x000ea80008001105 */
[----:B------:R-:W-:Y:S01]  /*2c90*/  PRMT R6, R10, 0x654, R6 ;  /* 0x000006540a067816 */ /* 0x000fe20000000006 */
[----:B-12---:R-:W-:Y:S06]  /*2ca0*/  @!P0 BRA `(.L_x_53) ;  /* 0x0000007400108947 */ /* 0x006fec0003800000 */
.L_x_167:
[----:B------:R-:W-:Y:S01]  /*2cb0*/  ULEA UR4, UR6, UR37, 0x4 ;  /* 0x0000002506047291 */ /* 0x000fe2000f8e20ff */
[----:B------:R-:W-:Y:S01]  /*2cc0*/  SEL R2, R6, R2, !P2 ;  /* 0x0000000206027207 */ /* 0x000fe20005000000 */
[----:B------:R-:W-:Y:S01]  /*2cd0*/  UIADD3 UR5, UPT, UPT, UR5, 0xd0, URZ ;  /* 0x000000d005057890 */ /* 0x000fe2000fffe0ff */
[----:B-1----:R-:W-:Y:S01]  /*2ce0*/  LEA R0, R11, UR37, 0x3 ;  /* 0x000000250b007c11 */ /* 0x002fe2000f8e18ff */
[----:B------:R-:W-:Y:S01]  /*2cf0*/  UIADD3 UR4, UPT, UPT, UR4, 0x160, URZ ;  /* 0x0000016004047890 */ /* 0x000fe2000fffe0ff */
[----:B------:R1:W-:Y:S01]  /*2d00*/  @!P2 SYNCS.ARRIVE.TRANS64.RED RZ, [R2+URZ], R4 ;  /* 0x0000000402ffa9a7 */ /* 0x0003e200080004ff */
[----:B------:R-:W-:Y:S01]  /*2d10*/  UIADD3 UR6, UPT, UPT, UR6, 0x1, URZ ;  /* 0x0000000106067890 */ /* 0x000fe2000fffe0ff */
[----:B------:R-:W-:-:S03]  /*2d20*/  VIADD R3, R3, 0x1 ;  /* 0x0000000103037836 */ /* 0x000fc60000000000 */
[----:B------:R-:W-:Y:S02]  /*2d30*/  UISETP.NE.AND UP0, UPT, UR6, 0x2, UPT ;  /* 0x000000020600788c */ /* 0x000fe4000bf05270 */
[----:B------:R-:W-:Y:S01]  /*2d40*/  ISETP.NE.AND P0, PT, R3, 0x2, PT ;  /* 0x000000020300780c */ /* 0x000fe20003f05270 */
[----:B------:R-:W-:Y:S06]  /*2d50*/  UGETNEXTWORKID.BROADCAST [UR4], [UR5] ;  /* 0x00000000040073ca */ /* 0x000fec0008000100 */
[----:B------:R-:W-:Y:S02]  /*2d60*/  USEL UR4, URZ, 0x1, UP0 ;  /* 0x00000001ff047887 */ /* 0x000fe40008000000 */
[----:B------:R-:W-:-:S04]  /*2d70*/  USEL UR6, UR6, URZ, UP0 ;  /* 0x000000ff06067287 */ /* 0x000fc80008000000 */
[----:B------:R-:W-:Y:S02]  /*2d80*/  LOP3.LUT R12, R12, UR4, RZ, 0x3c, !PT ;  /* 0x000000040c0c7c12 */ /* 0x000fe4000f8e3cff */
[----:B-1----:R-:W-:-:S04]  /*2d90*/  SHF.L.U32 R4, R9, 0x1f, RZ ;  /* 0x0000001f09047819 */ /* 0x002fc800000006ff */
[----:B------:R-:W1:Y:S02]  /*2da0*/  SYNCS.PHASECHK.TRANS64.TRYWAIT P1, [R0+URZ+0xd0], R4 ;  /* 0x0000d004000075a7 */ /* 0x000e6400080211ff */
[----:B-1----:R-:W-:Y:S05]  /*2db0*/  @!P1 BRA `(.L_x_54) ;  /* 0x0000007000e49947 */ /* 0x002fea0003800000 */
.L_x_168:
[----:B-1----:R-:W-:Y:S01]  /*2dc0*/  LEA R4, R11, UR37, 0x4 ;  /* 0x000000250b047c11 */ /* 0x002fe2000f8e20ff */
[----:B------:R-:W-:Y:S01]  /*2dd0*/  VIADD R0, R0, 0xe0 ;  /* 0x000000e000007836 */ /* 0x000fe20000000000 */
[----:B------:R-:W-:Y:S01]  /*2de0*/  SEL R3, R3, RZ, P0 ;  /* 0x000000ff03037207 */ /* 0x000fe20000000000 */
[----:B------:R-:W-:-:S03]  /*2df0*/  VIADD R11, R11, 0x1 ;  /* 0x000000010b0b7836 */ /* 0x000fc60000000000 */
[----:B------:R-:W1:Y:S01]  /*2e00*/  LDS.128 R4, [R4+0x160] ;  /* 0x0001600004047984 */ /* 0x000e620000000c00 */
[----:B------:R-:W-:Y:S02]  /*2e10*/  PRMT R0, RZ, 0x654, R0 ;  /* 0x00000654ff007816 */ /* 0x000fe40000000000 */
[C---:B------:R-:W-:Y:S01]  /*2e20*/  ISETP.NE.AND P1, PT, R11.reuse, 0x2, PT ;  /* 0x000000020b00780c */ /* 0x040fe20003f25270 */
[----:B------:R-:W-:Y:S01]  /*2e30*/  @!PT LDS RZ, [RZ] ;  /* 0x00000000fffff984 */ /* 0x000fe20000000800 */
[----:B------:R-:W-:Y:S01]  /*2e40*/  @!PT LDS RZ, [RZ] ;  /* 0x00000000fffff984 */ /* 0x000fe20000000800 */
[----:B------:R-:W-:Y:S01]  /*2e50*/  @!PT LDS RZ, [RZ] ;  /* 0x00000000fffff984 */ /* 0x000fe20000000800 */
[----:B------:R-:W-:Y:S01]  /*2e60*/  @!PT LDS RZ, [RZ] ;  /* 0x00000000fffff984 */ /* 0x000fe20000000800 */
[----:B------:R2:W-:Y:S06]  /*2e70*/  MEMBAR.ALL.CTA ;  /* 0x0000000000007992 */ /* 0x0005ec0000008000 */
[----:B--2---:R-:W2:Y:S01]  /*2e80*/  FENCE.VIEW.ASYNC.S ;  /* 0x00000000000073c6 */ /* 0x004ea20000000000 */
[----:B------:R-:W-:Y:S01]  /*2e90*/  SEL R11, R11, RZ, P1 ;  /* 0x000000ff0b0b7207 */ /* 0x000fe20000800000 */
[----:B--2---:R2:W-:Y:S01]  /*2ea0*/  SYNCS.ARRIVE.TRANS64.RED.A1T0 RZ, [R0+URZ], RZ ;  /* 0x000000ff00ff79a7 */ /* 0x0045e200081004ff */
[----:B-1----:R-:W-:-:S02]  /*2eb0*/  LOP3.LUT P3, RZ, R6, 0x1, RZ, 0xc0, !PT ;  /* 0x0000000106ff7812 */ /* 0x002fc4000786c0ff */
[----:B------:R-:W-:-:S04]  /*2ec0*/  SEL R4, RZ, 0x1, P1 ;  /* 0x00000001ff047807 */ /* 0x000fc80000800000 */
[----:B------:R-:W-:Y:S02]  /*2ed0*/  LOP3.LUT R9, R9, R4, RZ, 0x3c, !PT ;  /* 0x0000000409097212 */ /* 0x000fe400078e3cff */
[----:B--2---:R-:W-:-:S04]  /*2ee0*/  SEL R0, RZ, 0x1, P0 ;  /* 0x00000001ff007807 */ /* 0x004fc80000000000 */
[----:B------:R-:W-:Y:S01]  /*2ef0*/  LOP3.LUT R8, R8, R0, RZ, 0x3c, !PT ;  /* 0x0000000008087212 */ /* 0x000fe200078e3cff */
[----:B------:R-:W-:Y:S06]  /*2f00*/  @P3 BRA `(.L_x_55) ;  /* 0xfffffffc002c3947 */ /* 0x000fec000383ffff */
[----:B------:R-:W-:Y:S01]  /*2f10*/  ULEA UR5, UR6, UR37, 0x3 ;  /* 0x0000002506057291 */ /* 0x000fe2000f8e18ff */
[----:B------:R-:W-:-:S08]  /*2f20*/  SHF.L.U32 R2, R12, 0x1f, RZ ;  /* 0x0000001f0c027819 */ /* 0x000fd000000006ff */
[----:B------:R-:W1:Y:S02]  /*2f30*/  SYNCS.PHASECHK.TRANS64 P0, [UR5+0xe0], R2 ;  /* 0x0000e002ff0075a7 */ /* 0x000e640008001005 */
[----:B-1----:R-:W-:Y:S05]  /*2f40*/  @P0 BRA `(.L_x_56) ;  /* 0x0000000000080947 */ /* 0x002fea0003800000 */
[----:B------:R-:W1:Y:S02]  /*2f50*/  SYNCS.PHASECHK.TRANS64.TRYWAIT P0, [UR5+0xe0], R2 ;  /* 0x0000e002ff0075a7 */ /* 0x000e640008001105 */
[----:B-1----:R-:W-:Y:S05]  /*2f60*/  @!P0 BRA `(.L_x_57) ;  /* 0x00000070008c8947 */ /* 0x002fea0003800000 */
.L_x_56:
[----:B------:R-:W-:-:S04]  /*2f70*/  UIADD3 UR4, UPT, UPT, UR6, 0x1, URZ ;  /* 0x0000000106047890 */ /* 0x000fc8000fffe0ff */
[----:B------:R-:W-:-:S04]  /*2f80*/  UISETP.NE.AND UP0, UPT, UR4, 0x2, UPT ;  /* 0x000000020400788c */ /* 0x000fc8000bf05270 */
[----:B------:R-:W-:Y:S02]  /*2f90*/  USEL UR7, URZ, 0x1, UP0 ;  /* 0x00000001ff077887 */ /* 0x000fe40008000000 */
[----:B------:R-:W-:-:S04]  /*2fa0*/  USEL UR4, UR4, URZ, UP0 ;  /* 0x000000ff04047287 */ /* 0x000fc80008000000 */
[----:B------:R-:W-:Y:S01]  /*2fb0*/  ULEA UR4, UR4, UR37, 0x3 ;  /* 0x0000002504047291 */ /* 0x000fe2000f8e18ff */
[----:B-1----:R-:W-:-:S04]  /*2fc0*/  LOP3.LUT R2, R12, UR7, RZ, 0x3c, !PT ;  /* 0x000000070c027c12 */ /* 0x002fc8000f8e3cff */
[----:B------:R-:W-:-:S04]  /*2fd0*/  SHF.L.U32 R0, R2, 0x1f, RZ ;  /* 0x0000001f02007819 */ /* 0x000fc800000006ff */
[----:B------:R-:W1:Y:S02]  /*2fe0*/  SYNCS.PHASECHK.TRANS64 P0, [UR4+0xe0], R0 ;  /* 0x0000e000ff0075a7 */ /* 0x000e640008001004 */
[----:B-1----:R-:W-:Y:S05]  /*2ff0*/  @P0 EXIT ;  /* 0x000000000000094d */ /* 0x002fea0003800000 */
[----:B------:R-:W-:Y:S02]  /*3000*/  SHF.L.U32 R2, R2, 0x1f, RZ ;  /* 0x0000001f02027819 */ /* 0x000fe400000006ff */
[----:B------:R-:W-:-:S07]  /*3010*/  MOV R0, UR4 ;  /* 0x0000000400007c02 */ /* 0x000fce0008000f00 */
.L_x_58:
[----:B-1----:R1:W2:Y:S02]  /*3020*/  SYNCS.PHASECHK.TRANS64.TRYWAIT P0, [R0+URZ+0xe0], R2 ;  /* 0x0000e002000075a7 */ /* 0x0022a400080011ff */
[----:B--2---:R-:W-:Y:S05]  /*3030*/  @!P0 NANOSLEEP.SYNCS 0x989680 ;  /* 0x009896800000895d */ /* 0x004fea0003900000 */
[----:B------:R-:W2:Y:S02]  /*3040*/  @!P0 SYNCS.PHASECHK.TRANS64 P0, [R0+URZ+0xe0], R2 ;  /* 0x0000e002000085a7 */ /* 0x000ea400080010ff */
[----:B--2---:R-:W-:Y:S05]  /*3050*/  @P0 EXIT ;  /* 0x000000000000094d */ /* 0x004fea0003800000 */
[----:B------:R-:W-:Y:S05]  /*3060*/  BRA `(.L_x_58) ;  /* 0xfffffffc00ec7947 */ /* 0x000fea000383ffff */
.L_x_51:
[----:B------:R-:W-:Y:S05]  /*3070*/  BRA.U UP4, `(.L_x_59) ;  /* 0x0000001104d87547 */ /* 0x000fea000b800000 */
[----:B------:R-:W-:Y:S01]  /*3080*/  UMOV UR6, 0x40 ;  /* 0x0000004000067882 */ /* 0x000fe20000000000 */
[----:B------:R-:W-:Y:S01]  /*3090*/  NOP ;  /* 0x0000000000007918 */ /* 0x000fe20000000000 */
[----:B------:R-:W-:Y:S01]  /*30a0*/  ULEA UR6, UR37, UR6, 0x18 ;  /* 0x0000000625067291 */ /* 0x000fe2000f8ec0ff */
[----:B------:R-:W-:Y:S02]  /*30b0*/  UMOV UR7, 0x400 ;  /* 0x0000040000077882 */ /* 0x000fe40000000000 */
[----:B------:R-:W-:-:S06]  /*30c0*/  ULEA UR37, UR37, UR7, 0x18 ;  /* 0x0000000725257291 */ /* 0x000fcc000f8ec0ff */
[----:B------:R-:W1:Y:S02]  /*30d0*/  LDS.U8 R2, [UR6+0x1c] ;  /* 0x00001c06ff027984 */ /* 0x000e640008000000 */
[----:B-1----:R-:W-:-:S13]  /*30e0*/  ISETP.NE.AND P0, PT, R2, RZ, PT ;  /* 0x000000ff0200720c */ /* 0x002fda0003f05270 */
[----:B------:R-:W-:Y:S05]  /*30f0*/  @P0 BRA `(.L_x_60) ;  /* 0x0000000400080947 */ /* 0x000fea0003800000 */
[----:B------:R-:W-:Y:S02]  /*3100*/  UISETP.NE.U32.AND UP0, UPT, UR5, 0x1, UPT ;  /* 0x000000010500788c */ /* 0x000fe4000bf05070 */
[----:B------:R-:W-:-:S07]  /*3110*/  UIADD3 UR8, UPT, UPT, UR6, 0x8, URZ ;  /* 0x0000000806087890 */ /* 0x000fce000fffe0ff */
[----:B------:R-:W-:Y:S05]  /*3120*/  BRA.U !UP0, `(.L_x_61) ;  /* 0x00000001089c7547 */ /* 0x000fea000b800000 */
[----:B------:R-:W-:Y:S01]  /*3130*/  ELECT P0, URZ, PT ;  /* 0x0000000000ff782f */ /* 0x000fe20003800000 */
[----:B------:R-:W-:-:S12]  /*3140*/  BSSY B0, `(.L_x_61) ;  /* 0x0000025000007945 */ /* 0x000fd80003800000 */
[----:B------:R-:W-:Y:S05]  /*3150*/  @!P0 BRA `(.L_x_62) ;  /* 0x00000000008c8947 */ /* 0x000fea0003800000 */
[----:B------:R-:W-:-:S05]  /*3160*/  UMOV UR7, 0x10 ;  /* 0x0000001000077882 */ /* 0x000fca0000000000 */
[----:B------:R-:W-:Y:S04]  /*3170*/  DEPBAR.LE SB1, 0x36 ;  /* 0x00009d800000791a */ /* 0x000fe80000000000 */
[----:B------:R-:W1:Y:S02]  /*3180*/  UTCATOMSWS.2CTA.FIND_AND_SET.ALIGN UP1, UR7, UR7 ;  /* 0x00000007000775e3 */ /* 0x000e640008220800 */
[----:B-1----:R-:W-:Y:S01]  /*3190*/  MOV R10, UR7 ;  /* 0x00000007000a7c02 */ /* 0x002fe20008000f00 */
[----:B------:R-:W-:Y:S06]  /*31a0*/  BRA.U UP1, `(.L_x_63) ;  /* 0x0000000101187547 */ /* 0x000fec000b800000 */
.L_x_64:
[----:B------:R-:W-:Y:S05]  /*31b0*/  NANOSLEEP 0x64 ;  /* 0x000000640000795d */ /* 0x000fea0003800000 */
[----:B------:R-:W-:-:S05]  /*31c0*/  UMOV UR7, 0x10 ;  /* 0x0000001000077882 */ /* 0x000fca0000000000 */
[----:B------:R-:W-:Y:S04]  /*31d0*/  DEPBAR.LE SB1, 0x36 ;  /* 0x00009d800000791a */ /* 0x000fe80000000000 */
[----:B------:R-:W1:Y:S02]  /*31e0*/  UTCATOMSWS.2CTA.FIND_AND_SET.ALIGN UP1, UR7, UR7 ;  /* 0x00000007000775e3 */ /* 0x000e640008220800 */
[----:B-1----:R-:W-:Y:S01]  /*31f0*/  MOV R10, UR7 ;  /* 0x00000007000a7c02 */ /* 0x002fe20008000f00 */
[----:B------:R-:W-:Y:S05]  /*3200*/  BRA.U !UP1, `(.L_x_64) ;  /* 0xfffffffd09e87547 */ /* 0x000fea000b83ffff */
.L_x_63:
[----:B------:R-:W1:Y:S01]  /*3210*/  LDS R5, [UR6+0x10] ;  /* 0x00001006ff057984 */ /* 0x000e620008000800 */
[----:B------:R-:W-:Y:S01]  /*3220*/  IMAD.U32 R3, RZ, RZ, UR37 ;  /* 0x00000025ff037e24 */ /* 0x000fe2000f8e00ff */
[----:B------:R-:W-:-:S03]  /*3230*/  MOV R2, UR4 ;  /* 0x0000000400027c02 */ /* 0x000fc60008000f00 */
[----:B------:R-:W-:Y:S01]  /*3240*/  VIADD R3, R3, 0x180 ;  /* 0x0000018003037836 */ /* 0x000fe20000000000 */
[----:B-1----:R-:W-:-:S04]  /*3250*/  SHF.L.U32 R5, R5, 0x1f, RZ ;  /* 0x0000001f05057819 */ /* 0x002fc800000006ff */
[----:B------:R-:W1:Y:S02]  /*3260*/  SYNCS.PHASECHK.TRANS64.TRYWAIT P0, [UR6+0x8], R5 ;  /* 0x00000805ff0075a7 */ /* 0x000e640008001106 */
[----:B-1----:R-:W-:Y:S05]  /*3270*/  @P0 BRA `(.L_x_65) ;  /* 0x0000000000080947 */ /* 0x002fea0003800000 */
[----:B------:R-:W1:Y:S02]  /*3280*/  SYNCS.PHASECHK.TRANS64.TRYWAIT P0, [UR6+0x8], R5 ;  /* 0x00000805ff0075a7 */ /* 0x000e640008001106 */
[----:B-1----:R-:W-:Y:S05]  /*3290*/  @!P0 BRA `(.L_x_66) ;  /* 0x0000006c00d88947 */ /* 0x002fea0003800000 */
.L_x_65:
[----:B-1----:R-:W-:Y:S01]  /*32a0*/  HFMA2 R4, -RZ, RZ, 0, 5.9604644775390625e-08 ;  /* 0x00000001ff047431 */ /* 0x002fe200000001ff */
[----:B------:R-:W-:Y:S01]  /*32b0*/  UPRMT UR7, UR4, 0x654, UR8 ;  /* 0x0000065404077896 */ /* 0x000fe20008000008 */
[----:B------:R-:W-:Y:S01]  /*32c0*/  IMAD.MOV.U32 R7, RZ, RZ, 0xffff ;  /* 0x0000ffffff077424 */ /* 0x000fe200078e00ff */
[----:B------:R-:W-:Y:S01]  /*32d0*/  PRMT R2, R2, 0x654, R3 ;  /* 0x0000065402027816 */ /* 0x000fe20000000003 */
[----:B------:R-:W-:Y:S02]  /*32e0*/  IMAD.MOV.U32 R5, RZ, RZ, 0x4 ;  /* 0x00000004ff057424 */ /* 0x000fe400078e00ff */
[----:B------:R-:W-:Y:S01]  /*32f0*/  IMAD.SHL.U32 R9, R10, 0x20, RZ ;  /* 0x000000200a097824 */ /* 0x000fe200078e00ff */
[----:B------:R-:W-:Y:S02]  /*3300*/  MOV R3, UR7 ;  /* 0x0000000700037c02 */ /* 0x000fe40008000f00 */
[-C--:B------:R-:W-:Y:S01]  /*3310*/  SHF.L.U32 R7, R7, R10.reuse, RZ ;  /* 0x0000000a07077219 */ /* 0x080fe200000006ff */
[----:B------:R1:W-:Y:S01]  /*3320*/  SYNCS.ARRIVE.TRANS64.RED RZ, [UR7], R5 ;  /* 0x00000005ffff79a7 */ /* 0x0003e20008000407 */
[----:B------:R-:W-:Y:S01]  /*3330*/  SHF.L.U32 R6, R4, R10, RZ ;  /* 0x0000000a04067219 */ /* 0x000fe200000006ff */
[----:B------:R1:W-:Y:S04]  /*3340*/  STS [UR37+0x180], R9 ;  /* 0x00018009ff007988 */ /* 0x0003e80008000825 */
[----:B------:R1:W-:Y:S04]  /*3350*/  STAS [R2.64], R10 ;  /* 0x0000000a02007dbd */ /* 0x0003e8000c0008ff */
[----:B------:R1:W-:Y:S04]  /*3360*/  ATOMS.OR RZ, [UR6+0x14], R7 ;  /* 0x00001407ffff798c */ /* 0x0003e8000b000006 */
[----:B------:R1:W-:Y:S04]  /*3370*/  ATOMS.OR RZ, [UR6+0x18], R6 ;  /* 0x00001806ffff798c */ /* 0x0003e8000b000006 */
[----:B------:R1:W-:Y:S02]  /*3380*/  ATOMS.XOR RZ, [UR6+0x10], R4 ;  /* 0x00001004ffff798c */ /* 0x0003e4000b800006 */
.L_x_62:
[----:B------:R-:W-:Y:S05]  /*3390*/  BSYNC B0 ;  /* 0x0000000000007941 */ /* 0x000fea0003800000 */
.L_x_61:
[----:B------:R-:W-:Y:S05]  /*33a0*/  BRA.U UP0, `(.L_x_67) ;  /* 0x00000001006c7547 */ /* 0x000fea000b800000 */
[----:B------:R-:W-:-:S03]  /*33b0*/  UMOV UR7, 0xffffffff ;  /* 0xffffffff00077882 */ /* 0x000fc60000000000 */
[----:B------:R-:W-:Y:S05]  /*33c0*/  BRA.DIV UR7, `(.L_x_68) ;  /* 0x0000006e07a47947 */ /* 0x000fea000b800000 */
[----:B------:R-:W-:-:S13]  /*33d0*/  ELECT P6, URZ, PT ;  /* 0x0000000000ff782f */ /* 0x000fda00038c0000 */
.L_x_172:
[----:B------:R-:W-:Y:S05]  /*33e0*/  @!P6 BRA `(.L_x_67) ;  /* 0x00000000005ce947 */ /* 0x000fea0003800000 */
[----:B-1----:R-:W1:Y:S02]  /*33f0*/  LDS R3, [UR6+0x10] ;  /* 0x00001006ff037984 */ /* 0x002e640008000800 */
[----:B-1----:R-:W-:-:S04]  /*3400*/  SHF.L.U32 R3, R3, 0x1f, RZ ;  /* 0x0000001f03037819 */ /* 0x002fc800000006ff */
[----:B------:R-:W1:Y:S02]  /*3410*/  SYNCS.PHASECHK.TRANS64.TRYWAIT P0, [UR6+0x8], R3 ;  /* 0x00000803ff0075a7 */ /* 0x000e640008001106 */
[----:B-1----:R-:W-:Y:S05]  /*3420*/  @P0 BRA `(.L_x_69) ;  /* 0x0000000000080947 */ /* 0x002fea0003800000 */
[----:B------:R-:W1:Y:S02]  /*3430*/  SYNCS.PHASECHK.TRANS64.TRYWAIT P0, [UR6+0x8], R3 ;  /* 0x00000803ff0075a7 */ /* 0x000e640008001106 */
[----:B-1----:R-:W-:Y:S05]  /*3440*/  @!P0 BRA `(.L_x_70) ;  /* 0x0000006c00a48947 */ /* 0x002fea0003800000 */
.L_x_69:
[----:B------:R-:W2:Y:S01]  /*3450*/  LDS R5, [UR37+0x180] ;  /* 0x00018025ff057984 */ /* 0x000ea20008000800 */
[----:B-1----:R-:W-:Y:S02]  /*3460*/  HFMA2 R2, -RZ, RZ, 0, 5.9604644775390625e-08 ;  /* 0x00000001ff027431 */ /* 0x002fe400000001ff */
[----:B------:R-:W-:Y:S01]  /*3470*/  IMAD.MOV.U32 R3, RZ, RZ, 0xffff ;  /* 0x0000ffffff037424 */ /* 0x000fe200078e00ff */
[----:B------:R-:W-:Y:S01]  /*3480*/  UPRMT UR7, UR4, 0x654, UR8 ;  /* 0x0000065404077896 */ /* 0x000fe20008000008 */
[----:B--2---:R-:W-:-:S03]  /*3490*/  IMAD.SHL.U32 R4, R5, 0x20, RZ ;  /* 0x0000002005047824 */ /* 0x004fc600078e00ff */
[-C--:B------:R-:W-:Y:S02]  /*34a0*/  SHF.L.U32 R3, R3, R5.reuse, RZ ;  /* 0x0000000503037219 */ /* 0x080fe400000006ff */
[----:B------:R-:W-:Y:S01]  /*34b0*/  SHF.L.U32 R5, R2, R5, RZ ;  /* 0x0000000502057219 */ /* 0x000fe200000006ff */
[----:B------:R2:W-:Y:S04]  /*34c0*/  STS [UR37+0x180], R4 ;  /* 0x00018004ff007988 */ /* 0x0005e80008000825 */
[----:B------:R2:W-:Y:S04]  /*34d0*/  ATOMS.OR RZ, [UR6+0x14], R3 ;  /* 0x00001403ffff798c */ /* 0x0005e8000b000006 */
[----:B------:R2:W-:Y:S01]  /*34e0*/  ATOMS.OR RZ, [UR6+0x18], R5 ;  /* 0x00001805ffff798c */ /* 0x0005e2000b000006 */
[----:B------:R-:W-:Y:S03]  /*34f0*/  SYNCS.ARRIVE.TRANS64.RED.A1T0 RZ, [UR7], RZ ;  /* 0x000000ffffff79a7 */ /* 0x000fe60008100407 */
[----:B------:R2:W-:Y:S01]  /*3500*/  ATOMS.XOR RZ, [UR6+0x10], R2 ;  /* 0x00001002ffff798c */ /* 0x0005e2000b800006 */
[----:B------:R-:W-:Y:S05]  /*3510*/  BRA `(.L_x_67) ;  /* 0x0000000000107947 */ /* 0x000fea0003800000 */
.L_x_60:
[----:B------:R-:W-:-:S05]  /*3520*/  MOV R2, 0xffffffff ;  /* 0xffffffff00027802 */ /* 0x000fca0000000f00 */
[----:B------:R1:W-:Y:S02]  /*3530*/  STS [UR37+0x180], R2 ;  /* 0x00018002ff007988 */ /* 0x0003e40008000825 */
[----:B-1----:R-:W-:Y:S02]  /*3540*/  MOV R2, 0x3560 ;  /* 0x0000356000027802 */ /* 0x002fe40000000f00 */
[----:B-----5:R-:W-:Y:S05]  /*3550*/  CALL.REL.NOINC `($__internal_1_$__cuda_sm10x_tcgen05_guardrail_trap_phase_invalid_during_alloc) ;  /* 0x0000007400747944 */ /* 0x020fea0003c00000 */
.L_x_67:
[----:B------:R-:W-:Y:S05]  /*3560*/  WARPSYNC.ALL ;  /* 0x0000000000007948 */ /* 0x000fea0003800000 */
[----:B------:R-:W3:Y:S01]  /*3570*/  S2UR UR7, SR_CgaCtaId ;  /* 0x00000000000779c3 */ /* 0x000ee20000008800 */
[----:B------:R-:W-:Y:S01]  /*3580*/  UMOV UR6, 0x400 ;  /* 0x0000040000067882 */ /* 0x000fe20000000000 */
[----:B------:R-:W-:-:S06]  /*3590*/  NOP ;  /* 0x0000000000007918 */ /* 0x000fcc0000000000 */
[----:B------:R-:W-:Y:S06]  /*35a0*/  BAR.ARV 0x6, 0xa0 ;  /* 0x0182800000007b1d */ /* 0x000fec0000002000 */
[----:B------:R-:W4:Y:S01]  /*35b0*/  LDCU UR8, c[0x0][0x38c] ;  /* 0x00007180ff0877ac */ /* 0x000f220008000800 */
[----:B------:R-:W-:Y:S01]  /*35c0*/  LOP3.LUT R0, R0, 0xffff, RZ, 0xc0, !PT ;  /* 0x0000ffff00007812 */ /* 0x000fe200078ec0ff */
[----:B-1----:R-:W-:Y:S01]  /*35d0*/  IMAD.MOV.U32 R9, RZ, RZ, 0x1 ;  /* 0x00000001ff097424 */ /* 0x002fe200078e00ff */
[----:B------:R-:W-:Y:S01]  /*35e0*/  LOP3.LUT R8, R8, 0xffff, RZ, 0xc0, !PT ;  /* 0x0000ffff08087812 */ /* 0x000fe200078ec0ff */
[----:B------:R-:W-:Y:S01]  /*35f0*/  UMOV UR19, URZ ;  /* 0x000000ff00137c82 */ /* 0x000fe20008000000 */
[----:B------:R-:W-:Y:S01]  /*3600*/  R2UR UR11, R0 ;  /* 0x00000000000b72ca */ /* 0x000fe200000e0000 */
[----:B------:R-:W-:Y:S01]  /*3610*/  UMOV UR18, URZ ;  /* 0x000000ff00127c82 */ /* 0x000fe20008000000 */
[----:B------:R-:W-:Y:S01]  /*3620*/  R2UR UR12, R8 ;  /* 0x00000000080c72ca */ /* 0x000fe200000e0000 */
[----:B------:R-:W-:Y:S01]  /*3630*/  IMAD.MOV.U32 R8, RZ, RZ, RZ ;  /* 0x000000ffff087224 */ /* 0x000fe200078e00ff */
[----:B------:R-:W-:Y:S01]  /*3640*/  UMOV UR17, URZ ;  /* 0x000000ff00117c82 */ /* 0x000fe20008000000 */
[----:B---3--:R-:W-:-:S02]  /*3650*/  ULEA UR7, UR7, UR6, 0x18 ;  /* 0x0000000607077291 */ /* 0x008fc4000f8ec0ff */
[----:B------:R-:W-:Y:S02]  /*3660*/  UISETP.NE.AND UP2, UPT, UR5, URZ, UPT ;  /* 0x000000ff0500728c */ /* 0x000fe4000bf45270 */
[----:B------:R-:W-:Y:S02]  /*3670*/  UIADD3 UR13, UPT, UPT, UR7, 0x6300, URZ ;  /* 0x00006300070d7890 */ /* 0x000fe4000fffe0ff */
[----:B------:R-:W-:Y:S02]  /*3680*/  UIADD3 UR14, UPT, UPT, UR7, 0x16300, URZ ;  /* 0x00016300070e7890 */ /* 0x000fe4000fffe0ff */
[----:B----4-:R-:W-:Y:S01]  /*3690*/  UIADD3 UR8, UPT, UPT, UR8, 0x7f, URZ ;  /* 0x0000007f08087890 */ /* 0x010fe2000fffe0ff */
[----:B--2---:R-:W1:Y:S01]  /*36a0*/  LDS R2, [UR7+0x180] ;  /* 0x00018007ff027984 */ /* 0x004e620008000800 */
[----:B------:R-:W-:Y:S02]  /*36b0*/  USHF.R.U32.HI UR13, URZ, 0x4, UR13 ;  /* 0x00000004ff0d7899 */ /* 0x000fe4000801160d */
[----:B------:R-:W-:-:S02]  /*36c0*/  USHF.R.S32.HI UR6, URZ, 0x1f, UR8 ;  /* 0x0000001fff067899 */ /* 0x000fc40008011408 */
[----:B------:R-:W-:Y:S02]  /*36d0*/  USHF.R.U32.HI UR14, URZ, 0x4, UR14 ;  /* 0x00000004ff0e7899 */ /* 0x000fe4000801160e */
[----:B------:R-:W-:Y:S02]  /*36e0*/  ULEA.HI UR6, UR6, UR8, URZ, 0x7 ;  /* 0x0000000806067291 */ /* 0x000fe4000f8f38ff */
[----:B------:R-:W-:Y:S02]  /*36f0*/  ULOP3.LUT UR13, UR13, 0x3fff, URZ, 0xc0, !UPT ;  /* 0x00003fff0d0d7892 */ /* 0x000fe4000f8ec0ff */
[----:B------:R-:W-:Y:S02]  /*3700*/  USHF.R.S32.HI UR6, URZ, 0x7, UR6 ;  /* 0x00000007ff067899 */ /* 0x000fe40008011406 */
[----:B------:R-:W-:Y:S02]  /*3710*/  ULOP3.LUT UR14, UR14, 0x3fff, URZ, 0xc0, !UPT ;  /* 0x00003fff0e0e7892 */ /* 0x000fe4000f8ec0ff */
[----:B------:R-:W-:Y:S01]  /*3720*/  UISETP.LT.AND UP0, UPT, UR6, 0x1, UPT ;  /* 0x000000010600788c */ /* 0x000fe2000bf01270 */
[----:B------:R-:W-:Y:S01]  /*3730*/  UMOV UR28, 0x0 ;  /* 0x00000000001c7882 */ /* 0x000fe20000000000 */
[----:B------:R-:W-:Y:S01]  /*3740*/  UMOV UR29, 0x8400490 ;  /* 0x08400490001d7882 */ /* 0x000fe20000000000 */
[----:B------:R-:W-:-:S02]  /*3750*/  ULOP3.LUT UR13, UR13, 0x10000, URZ, 0xfc, !UPT ;  /* 0x000100000d0d7892 */ /* 0x000fc4000f8efcff */
[----:B------:R-:W-:Y:S02]  /*3760*/  ULOP3.LUT UR14, UR14, 0x10000, URZ, 0xfc, !UPT ;  /* 0x000100000e0e7892 */ /* 0x000fe4000f8efcff */
[----:B------:R-:W-:Y:S01]  /*3770*/  USEL UR20, UR6, 0x1, !UP0 ;  /* 0x0000000106147887 */ /* 0x000fe2000c000000 */
[----:B------:R-:W-:Y:S01]  /*3780*/  UMOV UR26, 0x0 ;  /* 0x00000000001a7882 */ /* 0x000fe20000000000 */
[----:B------:R-:W-:Y:S01]  /*3790*/  UMOV UR27, 0x8400490 ;  /* 0x08400490001b7882 */ /* 0x000fe20000000000 */
[----:B------:R-:W-:Y:S01]  /*37a0*/  UMOV UR24, 0x0 ;  /* 0x0000000000187882 */ /* 0x000fe20000000000 */
[----:B------:R-:W-:Y:S01]  /*37b0*/  UMOV UR25, 0x8400490 ;  /* 0x0840049000197882 */ /* 0x000fe20000000000 */
[----:B------:R-:W-:Y:S01]  /*37c0*/  UMOV UR22, 0x0 ;  /* 0x0000000000167882 */ /* 0x000fe20000000000 */
[----:B------:R-:W-:Y:S01]  /*37d0*/  UMOV UR23, 0x8400490 ;  /* 0x0840049000177882 */ /* 0x000fe20000000000 */
[----:B-1----:R-:W-:Y:S02]  /*37e0*/  R2UR UR21, R2 ;  /* 0x00000000021572ca */ /* 0x002fe400000e0000 */
[----:B------:R-:W-:-:S13]  /*37f0*/  CS2R R2, SRZ ;  /* 0x0000000000027805 */ /* 0x000fda000001ff00 */
.L_x_78:
[C---:B------:R-:W-:Y:S02]  /*3800*/  LEA R0, R8.reuse, UR7, 0x3 ;  /* 0x0000000708007c11 */ /* 0x040fe4000f8e18ff */
[----:B------:R-:W-:Y:S02]  /*3810*/  SHF.L.U32 R4, R3, 0x1f, RZ ;  /* 0x0000001f03047819 */ /* 0x000fe400000006ff */
[----:B------:R-:W-:Y:S02]  /*3820*/  LEA R5, R8, UR7, 0x4 ;  /* 0x0000000708057c11 */ /* 0x000fe4000f8e20ff */
[----:B------:R-:W1:Y:S02]  /*3830*/  SYNCS.PHASECHK.TRANS64.TRYWAIT P0, [R0+URZ+0xd0], R4 ;  /* 0x0000d004000075a7 */ /* 0x000e6400080011ff */
[----:B-1-34-:R-:W-:Y:S05]  /*3840*/  @!P0 BRA `(.L_x_71) ;  /* 0x0000006800bc8947 */ /* 0x01afea0003800000 */
.L_x_173:
[----:B-1----:R-:W1:Y:S01]  /*3850*/  LDS.128 R4, [R5+0x160] ;  /* 0x0001600005047984 */ /* 0x002e620000000c00 */
[----:B------:R-:W-:Y:S02]  /*3860*/  VIADD R0, R0, 0xe0 ;  /* 0x000000e000007836 */ /* 0x000fe40000000000 */
[----:B------:R-:W-:Y:S01]  /*3870*/  VIADD R8, R8, 0x1 ;  /* 0x0000000108087836 */ /* 0x000fe20000000000 */
[----:B------:R-:W-:Y:S01]  /*3880*/  @!PT LDS RZ, [RZ] ;  /* 0x00000000fffff984 */ /* 0x000fe20000000800 */
[----:B------:R-:W-:Y:S01]  /*3890*/  @!PT LDS RZ, [RZ] ;  /* 0x00000000fffff984 */ /* 0x000fe20000000800 */
[----:B------:R-:W-:Y:S01]  /*38a0*/  @!PT LDS RZ, [RZ] ;  /* 0x00000000fffff984 */ /* 0x000fe20000000800 */
[----:B------:R-:W-:Y:S01]  /*38b0*/  @!PT LDS RZ, [RZ] ;  /* 0x00000000fffff984 */ /* 0x000fe20000000800 */
[----:B------:R2:W-:Y:S06]  /*38c0*/  MEMBAR.ALL.CTA ;  /* 0x0000000000007992 */ /* 0x0005ec0000008000 */
[----:B--2---:R-:W2:Y:S01]  /*38d0*/  FENCE.VIEW.ASYNC.S ;  /* 0x00000000000073c6 */ /* 0x004ea20000000000 */
[----:B------:R-:W-:-:S04]  /*38e0*/  PRMT R0, RZ, 0x654, R0 ;  /* 0x00000654ff007816 */ /* 0x000fc80000000000 */
[----:B--2---:R2:W-:Y:S01]  /*38f0*/  SYNCS.ARRIVE.TRANS64.RED.A1T0 RZ, [R0+URZ], RZ ;  /* 0x000000ff00ff79a7 */ /* 0x0045e200081004ff */
[----:B-1----:R-:W-:Y:S01]  /*3900*/  LOP3.LUT P1, RZ, R6, 0x1, RZ, 0xc0, !PT ;  /* 0x0000000106ff7812 */ /* 0x002fe2000782c0ff */
[----:B--2---:R-:W-:-:S12]  /*3910*/  BRA.U UP2, `(.L_x_72) ;  /* 0x0000000502087547 */ /* 0x004fd8000b800000 */
[----:B------:R-:W1:Y:S01]  /*3920*/  LDCU UR8, c[0x0][0x38c] ;  /* 0x00007180ff0877ac */ /* 0x000e620008000800 */
[----:B------:R-:W-:Y:S02]  /*3930*/  PLOP3.LUT P2, PT, PT, PT, PT, 0x80, 0x8 ;  /* 0x000000000008781c */ /* 0x000fe40003f4f070 */
[----:B------:R-:W-:Y:S01]  /*3940*/  SHF.L.U32 R4, R9, 0x1f, RZ ;  /* 0x0000001f09047819 */ /* 0x000fe200000006ff */
[----:B------:R-:W-:Y:S02]  /*3950*/  ULEA UR9, UR19, UR7, 0x3 ;  /* 0x0000000713097291 */ /* 0x000fe4000f8e18ff */
[----:B------:R-:W-:Y:S02]  /*3960*/  ULEA UR10, UR19, UR21, 0x7 ;  /* 0x00000015130a7291 */ /* 0x000fe4000f8e38ff */
[----:B-1----:R-:W-:-:S06]  /*3970*/  UISETP.GE.AND UP0, UPT, UR8, 0x1, UPT ;  /* 0x000000010800788c */ /* 0x002fcc000bf06270 */
[----:B------:R-:W-:-:S05]  /*3980*/  PLOP3.LUT P0, PT, PT, PT, UP0, 0x80, 0x8 ;  /* 0x000000000008781c */ /* 0x000fca0003f0f008 */
[----:B------:R-:W-:-:S08]  /*3990*/  @UP0 ULEA UR8, UR18, UR7, 0x3 ;  /* 0x0000000712080291 */ /* 0x000fd0000f8e18ff */
[----:B------:R-:W-:-:S04]  /*39a0*/  @P0 SHF.L.U32 R0, R2, 0x1f, RZ ;  /* 0x0000001f02000819 */ /* 0x000fc800000006ff */
[----:B------:R1:W2:Y:S01]  /*39b0*/  @P0 SYNCS.PHASECHK.TRANS64.TRYWAIT P2, [UR8], R0 ;  /* 0x00000000ff0005a7 */ /* 0x0002a20008041108 */
[----:B------:R-:W3:Y:S02]  /*39c0*/  SYNCS.PHASECHK.TRANS64.TRYWAIT P0, [UR9+0x110], R4 ;  /* 0x00011004ff0075a7 */ /* 0x000ee40008001109 */
[----:B-123--:R-:W-:Y:S05]  /*39d0*/  @!P0 BRA `(.L_x_73) ;  /* 0x00000068006c8947 */ /* 0x00efea0003800000 */
.L_x_175:
[----:B------:R-:W-:Y:S01]  /*39e0*/  UMOV UR16, UR17 ;  /* 0x0000001100107c82 */ /* 0x000fe20008000000 */
[----:B------:R-:W-:Y:S05]  /*39f0*/  BRA.U !UP0, `(.L_x_74) ;  /* 0x0000000108c07547 */ /* 0x000fea000b800000 */
[----:B------:R-:W-:Y:S02]  /*3a00*/  UIADD3 UR16, UPT, UPT, UR20, UR17, URZ ;  /* 0x0000001114107290 */ /* 0x000fe4000fffe0ff */
[----:B------:R-:W-:Y:S01]  /*3a10*/  UPLOP3.LUT UP3, UPT, UPT, UPT, UPT, 0x40, 0x4 ;  /* 0x000000000004789c */ /* 0x000fe20003f6e870 */
[----:B------:R-:W-:Y:S01]  /*3a20*/  UMOV UR15, UR6 ;  /* 0x00000006000f7c82 */ /* 0x000fe20008000000 */
[----:B------:R-:W-:-:S09]  /*3a30*/  UMOV UR46, UR18 ;  /* 0x00000012002e7c82 */ /* 0x000fd20008000000 */
.L_x_77:
[----:B--2---:R-:W-:Y:S01]  /*3a40*/  ULEA UR8, UR46, UR7, 0x3 ;  /* 0x000000072e087291 */ /* 0x004fe2000f8e18ff */
[----:B---3--:R-:W-:Y:S11]  /*3a50*/  @P2 BRA `(.L_x_75) ;  /* 0x00000000000c2947 */ /* 0x008ff60003800000 */
[----:B-1----:R-:W-:Y:S04]  /*3a60*/  SHF.L.U32 R4, R2, 0x1f, RZ ;  /* 0x0000001f02047819 */ /* 0x002fe800000006ff */
[----:B------:R-:W1:Y:S02]  /*3a70*/  SYNCS.PHASECHK.TRANS64.TRYWAIT P0, [UR8], R4 ;  /* 0x00000004ff0075a7 */ /* 0x000e640008001108 */
[----:B-1----:R-:W-:Y:S05]  /*3a80*/  @!P0 BRA `(.L_x_76) ;  /* 0x0000006800588947 */ /* 0x002fea0003800000 */
.L_x_75:
[----:B------:R-:W-:Y:S01]  /*3a90*/  UISETP.NE.AND UP0, UPT, UR15, 0x1, UPT ;  /* 0x000000010f00788c */ /* 0x000fe2000bf05270 */
[----:B------:R-:W-:Y:S01]  /*3aa0*/  PLOP3.LUT P2, PT, PT, PT, PT, 0x80, 0x8 ;  /* 0x000000000008781c */ /* 0x000fe20003f4f070 */
[----:B------:R-:W-:Y:S02]  /*3ab0*/  UIADD3 UR18, UPT, UPT, UR46, 0x1, URZ ;  /* 0x000000012e127890 */ /* 0x000fe4000fffe0ff */
[----:B------:R-:W-:Y:S02]  /*3ac0*/  ULEA UR32, UR46, UR14, 0xa ;  /* 0x0000000e2e207291 */ /* 0x000fe4000f8e50ff */
[----:B------:R-:W-:Y:S01]  /*3ad0*/  UISETP.NE.AND UP1, UPT, UR18, 0x8, UPT ;  /* 0x000000081200788c */ /* 0x000fe2000bf25270 */
[----:B------:R-:W-:Y:S01]  /*3ae0*/  PLOP3.LUT P0, PT, PT, PT, UP0, 0x80, 0x8 ;  /* 0x000000000008781c */ /* 0x000fe20003f0f008 */
[----:B------:R-:W-:Y:S02]  /*3af0*/  UIADD3 UR44, UPT, UPT, UR32, 0x2, URZ ;  /* 0x00000002202c7890 */ /* 0x000fe4000fffe0ff */
[----:B------:R-:W-:Y:S02]  /*3b00*/  USEL UR31, URZ, 0x1, UP1 ;  /* 0x00000001ff1f7887 */ /* 0x000fe40008800000 */
[----:B------:R-:W-:Y:S02]  /*3b10*/  USEL UR18, UR18, URZ, UP1 ;  /* 0x000000ff12127287 */ /* 0x000fe40008800000 */
[----:B------:R-:W-:Y:S02]  /*3b20*/  UIADD3 UR40, UPT, UPT, UR32, 0x4, URZ ;  /* 0x0000000420287890 */ /* 0x000fe4000fffe0ff */
[----:B------:R-:W-:Y:S01]  /*3b30*/  @UP0 ULEA UR30, UR18, UR7, 0x3 ;  /* 0x00000007121e0291 */ /* 0x000fe2000f8e18ff */
[----:B------:R-:W-:Y:S01]  /*3b40*/  LOP3.LUT R2, R2, UR31, RZ, 0x3c, !PT ;  /* 0x0000001f02027c12 */ /* 0x000fe2000f8e3cff */
[----:B------:R-:W-:Y:S02]  /*3b50*/  UIADD3 UR36, UPT, UPT, UR32, 0x6, URZ ;  /* 0x0000000620247890 */ /* 0x000fe4000fffe0ff */
[----:B------:R-:W-:Y:S01]  /*3b60*/  UIADD3 UR8, UPT, UPT, UR8, 0x40, URZ ;  /* 0x0000004008087890 */ /* 0x000fe2000fffe0ff */
[----:B-1----:R-:W-:Y:S01]  /*3b70*/  @P0 SHF.L.U32 R0, R2, 0x1f, RZ ;  /* 0x0000001f02000819 */ /* 0x002fe200000006ff */
[----:B------:R-:W-:Y:S02]  /*3b80*/  UIADD3 UR17, UPT, UPT, UR17, 0x1, URZ ;  /* 0x0000000111117890 */ /* 0x000fe4000fffe0ff */
[----:B------:R-:W-:Y:S01]  /*3b90*/  UIADD3 UR15, UPT, UPT, UR15, -0x1, URZ ;  /* 0xffffffff0f0f7890 */ /* 0x000fe2000fffe0ff */
[----:B------:R2:W3:Y:S01]  /*3ba0*/  @P0 SYNCS.PHASECHK.TRANS64.TRYWAIT P2, [UR30], R0 ;  /* 0x00000000ff0005a7 */ /* 0x0004e2000804111e */
[----:B------:R-:W-:Y:S02]  /*3bb0*/  ULEA UR30, UR46, UR13, 0x9 ;  /* 0x0000000d2e1e7291 */ /* 0x000fe4000f8e48ff */
[----:B------:R-:W-:Y:S02]  /*3bc0*/  UISETP.NE.AND UP0, UPT, UR17, UR16, UPT ;  /* 0x000000101100728c */ /* 0x000fe4000bf05270 */
[----:B------:R-:W-:Y:S02]  /*3bd0*/  UIADD3 UR42, UPT, UPT, UR30, 0x2, URZ ;  /* 0x000000021e2a7890 */ /* 0x000fe4000fffe0ff */
[----:B------:R-:W-:Y:S02]  /*3be0*/  UIADD3 UR38, UPT, UPT, UR30, 0x4, URZ ;  /* 0x000000041e267890 */ /* 0x000fe4000fffe0ff */
[----:B------:R-:W-:Y:S01]  /*3bf0*/  UIADD3 UR34, UPT, UPT, UR30, 0x6, URZ ;  /* 0x000000061e227890 */ /* 0x000fe2000fffe0ff */
[----:B------:R-:W-:Y:S01]  /*3c00*/  UMOV UR33, 0x40004040 ;  /* 0x4000404000217882 */ /* 0x000fe20000000000 */
[----:B------:R-:W-:Y:S01]  /*3c10*/  UMOV UR31, 0x40004040 ;  /* 0x40004040001f7882 */ /* 0x000fe20000000000 */
[----:B------:R-:W-:Y:S01]  /*3c20*/  UMOV UR45, 0x40004040 ;  /* 0x40004040002d7882 */ /* 0x000fe20000000000 */
[----:B------:R2:W-:Y:S01]  /*3c30*/  UTCQMMA.2CTA gdesc[UR30], gdesc[UR32], tmem[UR10], tmem[UR28], idesc[UR29], UP3 ;  /* 0x00ff1c201e0075ea */ /* 0x0005e20009a0030a */
[----:B------:R-:W-:Y:S01]  /*3c40*/  UPLOP3.LUT UP3, UPT, UPT, UPT, UPT, 0x80, 0x8 ;  /* 0x000000000008789c */ /* 0x000fe20003f6f070 */
[----:B------:R-:W-:Y:S01]  /*3c50*/  UMOV UR43, 0x40004040 ;  /* 0x40004040002b7882 */ /* 0x000fe20000000000 */
[----:B------:R-:W-:Y:S01]  /*3c60*/  UMOV UR41, 0x40004040 ;  /* 0x4000404000297882 */ /* 0x000fe20000000000 */
[----:B------:R2:W-:Y:S01]  /*3c70*/  UTCQMMA.2CTA gdesc[UR42], gdesc[UR44], tmem[UR10], tmem[UR26], idesc[UR27], UPT ;  /* 0x00ff1a2c2a0075ea */ /* 0x0005e2000ba0030a */
[----:B------:R-:W-:Y:S01]  /*3c80*/  UMOV UR39, 0x40004040 ;  /* 0x4000404000277882 */ /* 0x000fe20000000000 */
[----:B------:R-:W-:Y:S01]  /*3c90*/  UMOV UR37, 0x40004040 ;  /* 0x4000404000257882 */ /* 0x000fe20000000000 */
[----:B------:R-:W-:Y:S01]  /*3ca0*/  UMOV UR35, 0x40004040 ;  /* 0x4000404000237882 */ /* 0x000fe20000000000 */
[----:B------:R2:W-:Y:S01]  /*3cb0*/  UTCQMMA.2CTA gdesc[UR38], gdesc[UR40], tmem[UR10], tmem[UR24], idesc[UR25], UPT ;  /* 0x00ff1828260075ea */ /* 0x0005e2000ba0030a */
[----:B------:R2:W-:Y:S01]  /*3cc0*/  UTCQMMA.2CTA gdesc[UR34], gdesc[UR36], tmem[UR10], tmem[UR22], idesc[UR23], UPT ;  /* 0x00ff1624220075ea */ /* 0x0005e2000ba0030a */
[----:B------:R2:W-:Y:S01]  /*3cd0*/  UTCBAR.2CTA.MULTICAST [UR8], URZ, UR12 ;  /* 0x000000ff080073e9 */ /* 0x0005e2000820080c */
[----:B------:R-:W-:Y:S01]  /*3ce0*/  UMOV UR46, UR18 ;  /* 0x00000012002e7c82 */ /* 0x000fe20008000000 */
[----:B------:R-:W-:Y:S05]  /*3cf0*/  BRA.U UP0, `(.L_x_77) ;  /* 0xfffffffd00507547 */ /* 0x000fea000b83ffff */
.L_x_74:
[----:B------:R-:W-:Y:S01]  /*3d00*/  UIADD3 UR9, UPT, UPT, UR9, 0xf0, URZ ;  /* 0x000000f009097890 */ /* 0x000fe2000fffe0ff */
[----:B------:R-:W-:-:S08]  /*3d10*/  UMOV UR17, UR16 ;  /* 0x0000001000117c82 */ /* 0x000fd00008000000 */
[----:B------:R4:W-:Y:S01]  /*3d20*/  UTCBAR.2CTA.MULTICAST [UR9], URZ, UR11 ;  /* 0x000000ff090073e9 */ /* 0x0009e2000820080b */
[----:B------:R-:W-:Y:S02]  /*3d30*/  NOP ;  /* 0x0000000000007918 */ /* 0x000fe40000000000 */
.L_x_72:
[----:B------:R-:W-:Y:S01]  /*3d40*/  UIADD3 UR19, UPT, UPT, UR19, 0x1, URZ ;  /* 0x0000000113137890 */ /* 0x000fe2000fffe0ff */
[----:B------:R-:W-:-:S03]  /*3d50*/  ISETP.NE.AND P0, PT, R8, 0x2, PT ;  /* 0x000000020800780c */ /* 0x000fc60003f05270 */
[----:B------:R-:W-:Y:S01]  /*3d60*/  UISETP.NE.AND UP0, UPT, UR19, 0x4, UPT ;  /* 0x000000041300788c */ /* 0x000fe2000bf05270 */
[----:B-12---:R-:W-:Y:S02]  /*3d70*/  SEL R0, RZ, 0x1, P0 ;  /* 0x00000001ff007807 */ /* 0x006fe40000000000 */
[----:B------:R-:W-:Y:S01]  /*3d80*/  SEL R8, R8, RZ, P0 ;  /* 0x000000ff08087207 */ /* 0x000fe20000000000 */
[----:B------:R-:W-:Y:S01]  /*3d90*/  USEL UR8, URZ, 0x1, UP0 ;  /* 0x00000001ff087887 */ /* 0x000fe20008000000 */
[----:B------:R-:W-:Y:S01]  /*3da0*/  LOP3.LUT R3, R3, R0, RZ, 0x3c, !PT ;  /* 0x0000000003037212 */ /* 0x000fe200078e3cff */
[----:B------:R-:W-:-:S04]  /*3db0*/  USEL UR19, UR19, URZ, UP0 ;  /* 0x000000ff13137287 */ /* 0x000fc80008000000 */
[----:B------:R-:W-:Y:S01]  /*3dc0*/  LOP3.LUT R9, R9, UR8, RZ, 0x3c, !PT ;  /* 0x0000000809097c12 */ /* 0x000fe2000f8e3cff */
[----:B------:R-:W-:Y:S07]  /*3dd0*/  @P1 BRA `(.L_x_78) ;  /* 0xfffffff800881947 */ /* 0x000fee000383ffff */
[----:B------:R-:W1:Y:S01]  /*3de0*/  S2UR UR6, SR_CgaCtaId ;  /* 0x00000000000679c3 */ /* 0x000e620000008800 */
[----:B------:R-:W-:Y:S01]  /*3df0*/  ELECT P0, URZ, PT ;  /* 0x0000000000ff782f */ /* 0x000fe20003800000 */
[----:B------:R-:W-:Y:S01]  /*3e00*/  HFMA2 R0, -RZ, RZ, 0, 5.9604644775390625e-08 ;  /* 0x00000001ff007431 */ /* 0x000fe200000001ff */
[----:B------:R-:W-:-:S05]  /*3e10*/  UMOV UR8, 0x40 ;  /* 0x0000004000087882 */ /* 0x000fca0000000000 */
[----:B------:R-:W-:Y:S01]  /*3e20*/  UVIRTCOUNT.DEALLOC.SMPOOL 0x80 ;  /* 0x000000800000784c */ /* 0x000fe20000000000 */
[----:B------:R-:W-:Y:S02]  /*3e30*/  UISETP.NE.AND UP0, UPT, UR5, URZ, UPT ;  /* 0x000000ff0500728c */ /* 0x000fe4000bf05270 */
[----:B-1----:R-:W-:-:S09]  /*3e40*/  ULEA UR6, UR6, UR8, 0x18 ;  /* 0x0000000806067291 */ /* 0x002fd2000f8ec0ff */
[----:B------:R1:W-:Y:S01]  /*3e50*/  @P0 STS.U8 [UR6+0x1c], R0 ;  /* 0x00001c00ff000988 */ /* 0x0003e20008000006 */
[----:B------:R-:W-:Y:S05]  /*3e60*/  BRA.U UP0, `(.L_x_79) ;  /* 0x0000000100a07547 */ /* 0x000fea000b800000 */
[----:B------:R-:W-:Y:S01]  /*3e70*/  UIADD3 UR5, UPT, UPT, UR7, 0x110, URZ ;  /* 0x0000011007057890 */ /* 0x000fe2000fffe0ff */
[----:B------:R-:W-:-:S03]  /*3e80*/  SHF.L.U32 R2, R9, 0x1f, RZ ;  /* 0x0000001f09027819 */ /* 0x000fc600000006ff */
[----:B------:R-:W-:-:S09]  /*3e90*/  ULEA UR8, UR19, UR5, 0x3 ;  /* 0x0000000513087291 */ /* 0x000fd2000f8e18ff */
[----:B------:R-:W2:Y:S02]  /*3ea0*/  SYNCS.PHASECHK.TRANS64.TRYWAIT P0, [UR8], R2 ;  /* 0x00000002ff0075a7 */ /* 0x000ea40008001108 */
[----:B--2---:R-:W-:Y:S05]  /*3eb0*/  @!P0 BRA `(.L_x_80) ;  /* 0x0000006400648947 */ /* 0x004fea0003800000 */
.L_x_178:
[----:B----4-:R-:W-:-:S04]  /*3ec0*/  UIADD3 UR9, UPT, UPT, UR19, 0x1, URZ ;  /* 0x0000000113097890 */ /* 0x010fc8000fffe0ff */
        /* <DEDUP_REMOVED lines=8> */
.L_x_180:
        /* <DEDUP_REMOVED lines=9> */
.L_x_182:
[----:B------:R-:W-:-:S04]  /*3fe0*/  UIADD3 UR9, UPT, UPT, UR9, 0x1, URZ ;  /* 0x0000000109097890 */ /* 0x000fc8000fffe0ff */
[----:B------:R-:W-:-:S04]  /*3ff0*/  UISETP.NE.AND UP1, UPT, UR9, 0x4, UPT ;  /* 0x000000040900788c */ /* 0x000fc8000bf25270 */
[----:B------:R-:W-:Y:S02]  /*4000*/  USEL UR8, URZ, 0x1, UP1 ;  /* 0x00000001ff087887 */ /* 0x000fe40008800000 */
[----:B------:R-:W-:-:S04]  /*4010*/  USEL UR9, UR9, URZ, UP1 ;  /* 0x000000ff09097287 */ /* 0x000fc80008800000 */
[----:B------:R-:W-:Y:S01]  /*4020*/  ULEA UR9, UR9, UR5, 0x3 ;  /* 0x0000000509097291 */ /* 0x000fe2000f8e18ff */
[----:B------:R-:W-:-:S04]  /*4030*/  LOP3.LUT R2, R2, UR8, RZ, 0x3c, !PT ;  /* 0x0000000802027c12 */ /* 0x000fc8000f8e3cff */
[----:B------:R-:W-:Y:S01]  /*4040*/  SHF.L.U32 R2, R2, 0x1f, RZ ;  /* 0x0000001f02027819 */ /* 0x000fe200000006ff */
[----:B-1----:R-:W-:-:S04]  /*4050*/  IMAD.U32 R0, RZ, RZ, UR9 ;  /* 0x00000009ff007e24 */ /* 0x002fc8000f8e00ff */
[----:B------:R1:W2:Y:S03]  /*4060*/  SYNCS.PHASECHK.TRANS64.TRYWAIT P0, [R0+URZ], R2 ;  /* 0x00000002000075a7 */ /* 0x0002a600080011ff */
[----:B--2---:R-:W-:Y:S05]  /*4070*/  @!P0 NANOSLEEP.SYNCS 0x989680 ;  /* 0x009896800000895d */ /* 0x004fea0003900000 */
[----:B------:R-:W2:Y:S02]  /*4080*/  @!P0 SYNCS.PHASECHK.TRANS64 P0, [R0+URZ], R2 ;  /* 0x00000002000085a7 */ /* 0x000ea400080010ff */
[----:B--2---:R-:W-:Y:S05]  /*4090*/  @P0 BRA `(.L_x_83) ;  /* 0x0000000000200947 */ /* 0x004fea0003800000 */
.L_x_84:
[----:B--2---:R2:W4:Y:S02]  /*40a0*/  SYNCS.PHASECHK.TRANS64.TRYWAIT P0, [R0+URZ], R2 ;  /* 0x00000002000075a7 */ /* 0x00452400080011ff */
[----:B----4-:R-:W-:Y:S05]  /*40b0*/  @!P0 NANOSLEEP.SYNCS 0x989680 ;  /* 0x009896800000895d */ /* 0x010fea0003900000 */
[----:B------:R-:W4:Y:S02]  /*40c0*/  @!P0 SYNCS.PHASECHK.TRANS64 P0, [R0+URZ], R2 ;  /* 0x00000002000085a7 */ /* 0x000f2400080010ff */
[----:B----4-:R-:W-:Y:S05]  /*40d0*/  @!P0 BRA `(.L_x_84) ;  /* 0xfffffffc00f08947 */ /* 0x010fea000383ffff */
[----:B------:R-:W-:Y:S05]  /*40e0*/  BRA `(.L_x_83) ;  /* 0x00000000000c7947 */ /* 0x000fea0003800000 */
.L_x_79:
[----:B------:R-:W-:-:S04]  /*40f0*/  UIADD3 UR5, UPT, UPT, UR7, 0x150, URZ ;  /* 0x0000015007057890 */ /* 0x000fc8000fffe0ff */
[----:B------:R-:W-:-:S09]  /*4100*/  UPRMT UR5, UR4, 0x654, UR5 ;  /* 0x0000065404057896 */ /* 0x000fd20008000005 */
[----:B------:R-:W-:Y:S03]  /*4110*/  SYNCS.ARRIVE.TRANS64.RED.A1T0 RZ, [UR5], RZ ;  /* 0x000000ffffff79a7 */ /* 0x000fe60008100405 */
.L_x_83:
[----:B-12---:R-:W-:Y:S01]  /*4120*/  SHF.L.U32 R2, RZ, 0x1f, RZ ;  /* 0x0000001fff027819 */ /* 0x006fe200000006ff */
[----:B------:R-:W-:Y:S01]  /*4130*/  UIADD3 UR5, UPT, UPT, UR7, 0x150, URZ ;  /* 0x0000015007057890 */ /* 0x000fe2000fffe0ff */
[----:B------:R-:W-:Y:S02]  /*4140*/  PLOP3.LUT P0, PT, PT, PT, UP0, 0x80, 0x8 ;  /* 0x000000000008781c */ /* 0x000fe40003f0f008 */
[----:B------:R-:W1:Y:S02]  /*4150*/  SYNCS.PHASECHK.TRANS64.TRYWAIT P1, [UR7+0x150], R2 ;  /* 0x00015002ff0075a7 */ /* 0x000e640008021107 */
[----:B-1----:R-:W-:Y:S09]  /*4160*/  @!P1 BRA `(.L_x_85) ;  /* 0x0000006400009947 */ /* 0x002ff20003800000 */
.L_x_184:
[----:B------:R-:W-:Y:S01]  /*4170*/  @!UP0 UPRMT UR5, UR4, 0x654, UR5 ;  /* 0x0000065404058896 */ /* 0x000fe20008000005 */
[----:B------:R-:W-:Y:S02]  /*4180*/  UMOV UR8, 0xffff ;  /* 0x0000ffff00087882 */ /* 0x000fe40000000000 */
[----:B------:R-:W-:-:S06]  /*4190*/  UMOV UR4, 0x1 ;  /* 0x0000000100047882 */ /* 0x000fcc0000000000 */
[----:B------:R-:W-:Y:S01]  /*41a0*/  @!P0 SYNCS.ARRIVE.TRANS64.RED.A1T0 RZ, [UR5], RZ ;  /* 0x000000ffffff89a7 */ /* 0x000fe20008100405 */
[----:B------:R-:W-:Y:S01]  /*41b0*/  NOP ;  /* 0x0000000000007918 */ /* 0x000fe20000000000 */
[----:B-1----:R-:W1:Y:S01]  /*41c0*/  LDS R0, [UR6+0x14] ;  /* 0x00001406ff007984 */ /* 0x002e620008000800 */
[----:B------:R-:W-:-:S04]  /*41d0*/  ULOP3.LUT UR5, UR21, 0xffff, URZ, 0xc0, !UPT ;  /* 0x0000ffff15057892 */ /* 0x000fc8000f8ec0ff */
[----:B------:R-:W-:-:S04]  /*41e0*/  USHF.R.U32.HI UR5, URZ, 0x5, UR5 ;  /* 0x00000005ff057899 */ /* 0x000fc80008011605 */
[----:B------:R-:W-:Y:S02]  /*41f0*/  USHF.L.U32 UR8, UR8, UR5, URZ ;  /* 0x0000000508087299 */ /* 0x000fe400080006ff */
[----:B------:R-:W-:-:S04]  /*4200*/  USHF.L.U32 UR4, UR4, UR5, URZ ;  /* 0x0000000504047299 */ /* 0x000fc800080006ff */
[----:B-1----:R-:W-:-:S04]  /*4210*/  LOP3.LUT R0, R0, UR8, RZ, 0xc0, !PT ;  /* 0x0000000800007c12 */ /* 0x002fc8000f8ec0ff */
[----:B------:R-:W-:-:S13]  /*4220*/  ISETP.NE.AND P0, PT, R0, UR8, PT ;  /* 0x0000000800007c0c */ /* 0x000fda000bf05270 */
[----:B------:R-:W-:Y:S05]  /*4230*/  @P0 BRA `(.L_x_86) ;  /* 0x0000000000580947 */ /* 0x000fea0003800000 */
[----:B------:R-:W1:Y:S02]  /*4240*/  LDS R0, [UR6+0x18] ;  /* 0x00001806ff007984 */ /* 0x000e640008000800 */
[----:B-1----:R-:W-:-:S04]  /*4250*/  LOP3.LUT R0, R0, UR4, RZ, 0xc0, !PT ;  /* 0x0000000400007c12 */ /* 0x002fc8000f8ec0ff */
[----:B------:R-:W-:-:S13]  /*4260*/  ISETP.NE.AND P0, PT, R0, UR4, PT ;  /* 0x0000000400007c0c */ /* 0x000fda000bf05270 */
[----:B------:R-:W-:Y:S05]  /*4270*/  @P0 BRA `(.L_x_87) ;  /* 0x00000000003c0947 */ /* 0x000fea0003800000 */
[----:B------:R-:W1:Y:S01]  /*4280*/  S2R R2, SR_LANEID ;  /* 0x0000000000027919 */ /* 0x000e620000000000 */
[----:B------:R-:W-:Y:S01]  /*4290*/  ULOP3.LUT UR8, URZ, UR8, URZ, 0x33, !UPT ;  /* 0x00000008ff087292 */ /* 0x000fe2000f8e33ff */
[----:B------:R-:W-:Y:S02]  /*42a0*/  VOTEU.ANY UR7, UPT, PT ;  /* 0x0000000000077886 */ /* 0x000fe400038e0100 */
[----:B------:R-:W-:-:S03]  /*42b0*/  UFLO.U32 UR7, UR7 ;  /* 0x00000007000772bd */ /* 0x000fc600080e0000 */
[----:B------:R-:W-:-:S04]  /*42c0*/  IMAD.U32 R0, RZ, RZ, UR8 ;  /* 0x00000008ff007e24 */ /* 0x000fc8000f8e00ff */
[----:B------:R2:W3:Y:S02]  /*42d0*/  REDUX UR5, R0 ;  /* 0x00000000000573c4 */ /* 0x0004e40000000000 */
[----:B------:R1:W-:Y:S02]  /*42e0*/  UTCATOMSWS.AND URZ, UR8 ;  /* 0x0000000800ff79e3 */ /* 0x0003e40008000000 */
[----:B-1----:R-:W-:Y:S02]  /*42f0*/  ISETP.EQ.U32.AND P0, PT, R2, UR7, PT ;  /* 0x0000000702007c0c */ /* 0x002fe4000bf02070 */
[----:B--2---:R-:W-:Y:S02]  /*4300*/  LOP3.LUT R0, RZ, UR4, RZ, 0x33, !PT ;  /* 0x00000004ff007c12 */ /* 0x004fe4000f8e33ff */
[----:B---3--:R-:W-:Y:S02]  /*4310*/  MOV R2, UR5 ;  /* 0x0000000500027c02 */ /* 0x008fe40008000f00 */
[----:B------:R-:W1:Y:S07]  /*4320*/  REDUX UR4, R0 ;  /* 0x00000000000473c4 */ /* 0x000e6e0000000000 */
[----:B------:R2:W-:Y:S01]  /*4330*/  @P0 ATOMS.AND RZ, [UR6+0x14], R2 ;  /* 0x00001402ffff098c */ /* 0x0005e2000a800006 */
[----:B-1----:R-:W-:-:S05]  /*4340*/  IMAD.U32 R0, RZ, RZ, UR4 ;  /* 0x00000004ff007e24 */ /* 0x002fca000f8e00ff */
[----:B------:R2:W-:Y:S01]  /*4350*/  @P0 ATOMS.AND RZ, [UR6+0x18], R0 ;  /* 0x00001800ffff098c */ /* 0x0005e2000a800006 */
[----:B------:R-:W-:Y:S05]  /*4360*/  BRA `(.L_x_88) ;  /* 0x0000000000147947 */ /* 0x000fea0003800000 */
.L_x_87:
[----:B------:R-:W-:Y:S02]  /*4370*/  MOV R2, 0x4390 ;  /* 0x0000439000027802 */ /* 0x000fe40000000f00 */
[----:B---345:R-:W-:Y:S05]  /*4380*/  CALL.REL.NOINC `($__internal_0_$__cuda_sm10x_tcgen05_guardrail_trap_col_being_dealloced_not_returned_by_alloc) ;  /* 0x0000006400dc7944 */ /* 0x038fea0003c00000 */
[----:B------:R-:W-:Y:S05]  /*4390*/  BRA `(.L_x_88) ;  /* 0x0000000000087947 */ /* 0x000fea0003800000 */
.L_x_86:
[----:B------:R-:W-:Y:S02]  /*43a0*/  MOV R2, 0x43c0 ;  /* 0x000043c000027802 */ /* 0x000fe40000000f00 */
[----:B---345:R-:W-:Y:S05]  /*43b0*/  CALL.REL.NOINC `($__internal_2_$__cuda_sm10x_tcgen05_guardrail_trap_unallocated_columns_being_dealloced) ;  /* 0x0000006400e87944 */ /* 0x038fea0003c00000 */
.L_x_88:
[----:B------:R-:W-:Y:S01]  /*43c0*/  NOP ;  /* 0x0000000000007918 */ /* 0x000fe20000000000 */
[----:B----4-:R-:W-:Y:S05]  /*43d0*/  EXIT ;  /* 0x000000000000794d */ /* 0x010fea0003800000 */
.L_x_59:
[----:B------:R-:W-:-:S09]  /*43e0*/  UISETP.NE.OR UP5, UPT, UR10, 0x3, !UP5 ;  /* 0x000000030a00788c */ /* 0x000fd2000efa5670 */
[----:B------:R-:W-:Y:S05]  /*43f0*/  BRA.U UP5, `(.L_x_89) ;  /* 0x0000001105747547 */ /* 0x000fea000b800000 */
[----:B------:R-:W1:Y:S01]  /*4400*/  LDC R0, c[0x0][0xb30] ;  /* 0x0002cc00ff007b82 */ /* 0x000e620000000800 */
[----:B------:R-:W2:Y:S01]  /*4410*/  LDCU.64 UR8, c[0x0][0x888] ;  /* 0x00011100ff0877ac */ /* 0x000ea20008000a00 */
[----:B------:R-:W-:Y:S02]  /*4420*/  HFMA2 R27, -RZ, RZ, 0, 0 ;  /* 0x00000000ff1b7431 */ /* 0x000fe400000001ff */
[----:B------:R-:W-:Y:S01]  /*4430*/  IMAD.MOV.U32 R29, RZ, RZ, 0x1 ;  /* 0x00000001ff1d7424 */ /* 0x000fe200078e00ff */
[----:B------:R-:W-:Y:S01]  /*4440*/  MOV R25, 0x1000 ;  /* 0x0000100000197802 */ /* 0x000fe20000000f00 */
[----:B------:R-:W3:Y:S01]  /*4450*/  LDCU.64 UR4, c[0x0][0x890] ;  /* 0x00011200ff0477ac */ /* 0x000ee20008000a00 */
[----:B------:R-:W-:Y:S01]  /*4460*/  IMAD.MOV.U32 R28, RZ, RZ, RZ ;  /* 0x000000ffff1c7224 */ /* 0x000fe200078e00ff */
[----:B------:R-:W4:Y:S01]  /*4470*/  LDC R24, c[0x0][0x370] ;  /* 0x0000dc00ff187b82 */ /* 0x000f220000000800 */
[----:B------:R-:W-:Y:S01]  /*4480*/  UMOV UR7, 0x400 ;  /* 0x0000040000077882 */ /* 0x000fe20000000000 */
[----:B------:R-:W-:-:S02]  /*4490*/  UPLOP3.LUT UP1, UPT, UPT, UPT, UPT, 0x40, 0x4 ;  /* 0x000000000004789c */ /* 0x000fc40003f2e870 */
[----:B------:R-:W-:-:S04]  /*44a0*/  ULEA UR7, UR37, UR7, 0x18 ;  /* 0x0000000725077291 */ /* 0x000fc8000f8ec0ff */
[----:B------:R-:W4:Y:S01]  /*44b0*/  LDC R3, c[0x0][0xb0c] ;  /* 0x0002c300ff037b82 */ /* 0x000f220000000800 */
[----:B------:R-:W-:Y:S02]  /*44c0*/  UIADD3 UR13, UPT, UPT, UR7, 0x98, URZ ;  /* 0x00000098070d7890 */ /* 0x000fe4000fffe0ff */
[----:B--2---:R-:W-:Y:S02]  /*44d0*/  UISETP.NE.U32.AND UP3, UPT, UR8, URZ, UPT ;  /* 0x000000ff0800728c */ /* 0x004fe4000bf65070 */
[----:B------:R-:W-:Y:S02]  /*44e0*/  UIADD3 UR41, UPT, UPT, UR7, 0x80, URZ ;  /* 0x0000008007297890 */ /* 0x000fe4000fffe0ff */
[----:B---3--:R-:W-:Y:S01]  /*44f0*/  UISETP.NE.U32.AND UP4, UPT, UR4, URZ, UPT ;  /* 0x000000ff0400728c */ /* 0x008fe2000bf85070 */
[----:B------:R-:W2:Y:S01]  /*4500*/  LDC R18, c[0x0][0xb20] ;  /* 0x0002c800ff127b82 */ /* 0x000ea20000000800 */
[----:B-1----:R-:W-:Y:S01]  /*4510*/  ISETP.NE.AND P1, PT, R0, 0x1, PT ;  /* 0x000000010000780c */ /* 0x002fe20003f25270 */
[----:B------:R-:W-:-:S02]  /*4520*/  UISETP.NE.AND.EX UP3, UPT, UR9, URZ, UPT, UP3 ;  /* 0x000000ff0900728c */ /* 0x000fc4000bf65330 */
[----:B------:R-:W-:Y:S02]  /*4530*/  UIADD3 UR33, UPT, UPT, UR7, 0x88, URZ ;  /* 0x0000008807217890 */ /* 0x000fe4000fffe0ff */
[----:B------:R-:W-:Y:S02]  /*4540*/  UIADD3 UR25, UPT, UPT, UR7, 0x90, URZ ;  /* 0x0000009007197890 */ /* 0x000fe4000fffe0ff */
[----:B------:R-:W1:Y:S01]  /*4550*/  LDC.64 R30, c[0x0][0x348] ;  /* 0x0000d200ff1e7b82 */ /* 0x000e620000000a00 */
[----:B------:R-:W-:Y:S02]  /*4560*/  UPRMT UR13, UR37, 0x654, UR13 ;  /* 0x00000654250d7896 */ /* 0x000fe4000800000d */
[----:B------:R-:W-:-:S05]  /*4570*/  UISETP.NE.AND.EX UP4, UPT, UR5, URZ, UPT, UP4 ;  /* 0x000000ff0500728c */ /* 0x000fca000bf85340 */
[----:B------:R-:W3:Y:S08]  /*4580*/  LDC.64 R16, c[0x0][0xb10] ;  /* 0x0002c400ff107b82 */ /* 0x000ef00000000a00 */
[----:B------:R-:W1:Y:S08]  /*4590*/  LDC.64 R6, c[0x0][0xb18] ;  /* 0x0002c600ff067b82 */ /* 0x000e700000000a00 */
[----:B------:R-:W1:Y:S08]  /*45a0*/  LDC.64 R4, c[0x0][0xb28] ;  /* 0x0002ca00ff047b82 */ /* 0x000e700000000a00 */
[----:B--2-4-:R-:W1:Y:S02]  /*45b0*/  LDC R19, c[0x0][0x374] ;  /* 0x0000dd00ff137b82 */ /* 0x014e640000000800 */
.L_x_100:
[C---:B------:R-:W-:Y:S02]  /*45c0*/  LEA R0, R28.reuse, UR7, 0x3 ;  /* 0x000000071c007c11 */ /* 0x040fe4000f8e18ff */
[----:B------:R-:W-:Y:S02]  /*45d0*/  SHF.L.U32 R2, R27, 0x1f, RZ ;  /* 0x0000001f1b027819 */ /* 0x000fe400000006ff */
[----:B------:R-:W-:Y:S02]  /*45e0*/  LEA R20, R28, UR7, 0x4 ;  /* 0x000000071c147c11 */ /* 0x000fe4000f8e20ff */
[----:B--2---:R-:W2:Y:S02]  /*45f0*/  SYNCS.PHASECHK.TRANS64.TRYWAIT P0, [R0+URZ+0xd0], R2 ;  /* 0x0000d002000075a7 */ /* 0x004ea400080011ff */
[----:B--2---:R-:W-:Y:S05]  /*4600*/  @!P0 BRA `(.L_x_90) ;  /* 0x0000005c00f08947 */ /* 0x004fea0003800000 */
.L_x_185:
[----:B------:R-:W-:Y:S01]  /*4610*/  ISETP.GE.AND P0, PT, R40, 0x1, PT ;  /* 0x000000012800780c */ /* 0x000fe20003f06270 */
[----:B------:R-:W4:Y:S01]  /*4620*/  LDS.128 R20, [R20+0x160] ;  /* 0x0001600014147984 */ /* 0x000f220000000c00 */
[----:B--2---:R-:W-:Y:S01]  /*4630*/  VIADD R0, R0, 0xe0 ;  /* 0x000000e000007836 */ /* 0x004fe20000000000 */
[----:B------:R-:W-:Y:S01]  /*4640*/  @!PT LDS RZ, [RZ] ;  /* 0x00000000fffff984 */ /* 0x000fe20000000800 */
[----:B------:R-:W-:Y:S01]  /*4650*/  @!PT LDS RZ, [RZ] ;  /* 0x00000000fffff984 */ /* 0x000fe20000000800 */
[----:B------:R-:W-:Y:S01]  /*4660*/  @!PT LDS RZ, [RZ] ;  /* 0x00000000fffff984 */ /* 0x000fe20000000800 */
[----:B------:R-:W-:Y:S01]  /*4670*/  @!PT LDS RZ, [RZ] ;  /* 0x00000000fffff984 */ /* 0x000fe20000000800 */
[----:B------:R2:W-:Y:S06]  /*4680*/  MEMBAR.ALL.CTA ;  /* 0x0000000000007992 */ /* 0x0005ec0000008000 */
[----:B--2---:R-:W2:Y:S01]  /*4690*/  FENCE.VIEW.ASYNC.S ;  /* 0x00000000000073c6 */ /* 0x004ea20000000000 */
[----:B------:R-:W-:Y:S04]  /*46a0*/  PRMT R0, RZ, 0x654, R0 ;  /* 0x00000654ff007816 */ /* 0x000fe80000000000 */
[----:B--2---:R2:W-:Y:S01]  /*46b0*/  SYNCS.ARRIVE.TRANS64.RED.A1T0 RZ, [R0+URZ], RZ ;  /* 0x000000ff00ff79a7 */ /* 0x0045e200081004ff */
[----:B----4-:R-:W-:Y:S11]  /*46c0*/  LOP3.LUT P3, RZ, R22, 0x1, RZ, 0xc0, !PT ;  /* 0x0000000116ff7812 */ /* 0x010ff6000786c0ff */
[----:B------:R-:W-:Y:S02]  /*46d0*/  @!UPT UIADD3 URZ, UPT, UPT, URZ, URZ, URZ ;  /* 0x000000fffffff290 */ /* 0x000fe4000fffe0ff */
[----:B------:R-:W-:Y:S02]  /*46e0*/  @P3 MOV R11, R20 ;  /* 0x00000014000b3202 */ /* 0x000fe40000000f00 */
[----:B------:R-:W-:Y:S01]  /*46f0*/  @P3 LOP3.LUT R10, R21, 0xffff, RZ, 0xc0, !PT ;  /* 0x0000ffff150a3812 */ /* 0x000fe200078ec0ff */
[----:B--2---:R-:W-:Y:S06]  /*4700*/  @!P0 BRA `(.L_x_91) ;  /* 0x0000000000a48947 */ /* 0x004fec0003800000 */
[-C--:B-1----:R-:W-:Y:S01]  /*4710*/  IMAD.HI.U32 R0, R19, R7.reuse, RZ ;  /* 0x0000000713007227 */ /* 0x082fe200078e00ff */
[----:B------:R-:W-:Y:S02]  /*4720*/  ISETP.NE.AND P0, PT, R6, 0x1, PT ;  /* 0x000000010600780c */ /* 0x000fe40003f05270 */
[----:B------:R-:W-:Y:S01]  /*4730*/  ISETP.NE.AND P2, PT, R40, 0x1, PT ;  /* 0x000000012800780c */ /* 0x000fe20003f45270 */
[----:B---3--:R-:W-:Y:S01]  /*4740*/  IMAD.HI.U32 R9, R24, R16, RZ ;  /* 0x0000001018097227 */ /* 0x008fe200078e00ff */
[----:B------:R-:W-:Y:S02]  /*4750*/  SHF.R.U32.HI R0, RZ, R18, R0 ;  /* 0x00000012ff007219 */ /* 0x000fe40000011600 */
[----:B------:R-:W-:Y:S01]  /*4760*/  ISETP.NE.AND P4, PT, R3, 0x1, PT ;  /* 0x000000010300780c */ /* 0x000fe20003f85270 */
[----:B------:R-:W-:Y:S01]  /*4770*/  IMAD.HI.U32 R13, R10, R7, RZ ;  /* 0x000000070a0d7227 */ /* 0x000fe200078e00ff */
[----:B------:R-:W-:Y:S02]  /*4780*/  SHF.R.U32.HI R9, RZ, R17, R9 ;  /* 0x00000011ff097219 */ /* 0x000fe40000011609 */
[----:B------:R-:W-:Y:S01]  /*4790*/  SEL R0, R19, R0, !P0 ;  /* 0x0000000013007207 */ /* 0x000fe20004000000 */
[----:B------:R-:W-:Y:S01]  /*47a0*/  IMAD.HI.U32 R12, R11, R16, RZ ;  /* 0x000000100b0c7227 */ /* 0x000fe200078e00ff */
[----:B------:R-:W-:Y:S03]  /*47b0*/  SEL R9, R24, R9, !P4 ;  /* 0x0000000918097207 */ /* 0x000fe60006000000 */
[-C--:B------:R-:W-:Y:S01]  /*47c0*/  IMAD.HI.U32 R8, R0, R4.reuse, RZ ;  /* 0x0000000400087227 */ /* 0x080fe200078e00ff */
[----:B------:R-:W-:Y:S03]  /*47d0*/  SHF.R.U32.HI R12, RZ, R17, R12 ;  /* 0x00000011ff0c7219 */ /* 0x000fe6000001160c */
[----:B------:R-:W-:Y:S01]  /*47e0*/  IMAD.HI.U32 R2, R9, R4, RZ ;  /* 0x0000000409027227 */ /* 0x000fe200078e00ff */
[-C--:B------:R-:W-:Y:S02]  /*47f0*/  @P2 SHF.R.U32.HI R0, RZ, R5.reuse, R8 ;  /* 0x00000005ff002219 */ /* 0x080fe40000011608 */
[----:B------:R-:W-:Y:S02]  /*4800*/  SHF.R.U32.HI R8, RZ, R18, R13 ;  /* 0x00000012ff087219 */ /* 0x000fe4000001160d */
[----:B------:R-:W-:Y:S01]  /*4810*/  @P2 SHF.R.U32.HI R9, RZ, R5, R2 ;  /* 0x00000005ff092219 */ /* 0x000fe20000011602 */
[----:B------:R-:W-:Y:S01]  /*4820*/  IMAD R0, R40, R0, RZ ;  /* 0x0000000028007224 */ /* 0x000fe200078e02ff */
[----:B------:R-:W-:Y:S02]  /*4830*/  SEL R8, R10, R8, !P0 ;  /* 0x000000080a087207 */ /* 0x000fe40004000000 */
[----:B------:R-:W-:Y:S01]  /*4840*/  SEL R2, R11, R12, !P4 ;  /* 0x0000000c0b027207 */ /* 0x000fe20006000000 */
[----:B------:R-:W-:Y:S01]  /*4850*/  IMAD R12, R40, R9, RZ ;  /* 0x00000009280c7224 */ /* 0x000fe200078e02ff */
[C---:B------:R-:W-:Y:S01]  /*4860*/  ISETP.GE.AND P0, PT, R8.reuse, R0, PT ;  /* 0x000000000800720c */ /* 0x040fe20003f06270 */
[----:B------:R-:W-:Y:S03]  /*4870*/  IMAD.HI.U32 R0, R8, R4, RZ ;  /* 0x0000000408007227 */ /* 0x000fe600078e00ff */
[----:B------:R-:W-:Y:S02]  /*4880*/  ISETP.GE.OR P0, PT, R2, R12, P0 ;  /* 0x0000000c0200720c */ /* 0x000fe40000706670 */
[-C--:B------:R-:W-:Y:S04]  /*4890*/  SHF.R.U32.HI R0, RZ, R5.reuse, R0 ;  /* 0x00000005ff007219 */ /* 0x080fe80000011600 */
[----:B------:R-:W-:Y:S05]  /*48a0*/  SEL R13, R8, R0, !P2 ;  /* 0x00000000080d7207 */ /* 0x000fea0005000000 */
[----:B------:R-:W-:Y:S02]  /*48b0*/  IMAD.MOV R12, RZ, RZ, -R13 ;  /* 0x000000ffff0c7224 */ /* 0x000fe400078e0a0d */
[----:B------:R-:W-:Y:S04]  /*48c0*/  @!P0 IMAD.HI.U32 R0, R2, R4, RZ ;  /* 0x0000000402008227 */ /* 0x000fe800078e00ff */
[----:B------:R-:W-:Y:S01]  /*48d0*/  IMAD R12, R40, R12, R8 ;  /* 0x0000000c280c7224 */ /* 0x000fe200078e0208 */
[----:B------:R-:W-:Y:S04]  /*48e0*/  @!P0 SHF.R.U32.HI R0, RZ, R5, R0 ;  /* 0x00000005ff008219 */ /* 0x000fe80000011600 */
[----:B------:R-:W-:Y:S04]  /*48f0*/  @!P0 SEL R0, R2, R0, !P2 ;  /* 0x0000000002008207 */ /* 0x000fe80005000000 */
[----:B------:R-:W-:Y:S01]  /*4900*/  @!P0 IADD3 R13, PT, PT, R13, -R0, RZ ;  /* 0x800000000d0d8210 */ /* 0x000fe20007ffe0ff */
[----:B------:R-:W-:Y:S01]  /*4910*/  @!P0 IMAD R0, R9, R12, R0 ;  /* 0x0000000c09008224 */ /* 0x000fe200078e0200 */
[----:B------:R-:W-:Y:S01]  /*4920*/  IADD3 R9, PT, PT, -R8, RZ, RZ ;  /* 0x000000ff08097210 */ /* 0x000fe20007ffe1ff */
[--C-:B------:R-:W-:Y:S02]  /*4930*/  IMAD.MOV R12, RZ, RZ, -R2.reuse ;  /* 0x000000ffff0c7224 */ /* 0x100fe400078e0a02 */
[----:B------:R-:W-:Y:S02]  /*4940*/  @!P0 IMAD R8, R13, R40, R2 ;  /* 0x000000280d088224 */ /* 0x000fe400078e0202 */
[----:B------:R-:W-:Y:S02]  /*4950*/  @!P0 IMAD.MOV.U32 R2, RZ, RZ, R0 ;  /* 0x000000ffff028224 */ /* 0x000fe400078e0000 */
[----:B------:R-:W-:Y:S02]  /*4960*/  IMAD R11, R3, R12, R11 ;  /* 0x0000000c030b7224 */ /* 0x000fe400078e020b */
[----:B------:R-:W-:Y:S02]  /*4970*/  IMAD R10, R6, R9, R10 ;  /* 0x00000009060a7224 */ /* 0x000fe400078e020a */
[----:B------:R-:W-:Y:S02]  /*4980*/  IMAD R11, R2, R3, R11 ;  /* 0x00000003020b7224 */ /* 0x000fe400078e020b */
[----:B------:R-:W-:Y:S02]  /*4990*/  IMAD R10, R8, R6, R10 ;  /* 0x00000006080a7224 */ /* 0x000fe400078e020a */
.L_x_91:
[----:B------:R-:W-:Y:S05]  /*49a0*/  BRA.U UP1, `(.L_x_92) ;  /* 0x0000000101107547 */ /* 0x000fea000b800000 */
[----:B------:R-:W-:Y:S04]  /*49b0*/  MOV R2, UR6 ;  /* 0x0000000600027c02 */ /* 0x000fe80008000f00 */
[----:B------:R-:W-:Y:S04]  /*49c0*/  SHF.L.U32 R2, R2, 0x1f, RZ ;  /* 0x0000001f02027819 */ /* 0x000fe800000006ff */
[----:B------:R-:W2:Y:S02]  /*49d0*/  SYNCS.PHASECHK.TRANS64.TRYWAIT P0, [UR7+0xc8], R2 ;  /* 0x0000c802ff0075a7 */ /* 0x000ea40008001107 */
[----:B--2---:R-:W-:Y:S05]  /*49e0*/  @!P0 BRA `(.L_x_93) ;  /* 0x0000005c000c8947 */ /* 0x004fea0003800000 */
.L_x_92:
[----:B------:R-:W-:Y:S02]  /*49f0*/  R2UR UR42, R15 ;  /* 0x000000000f2a72ca */ /* 0x000fe400000e0000 */
[----:B------:R-:W-:Y:S02]  /*4a00*/  R2UR UR43, R14 ;  /* 0x000000000e2b72ca */ /* 0x000fe400000e0000 */
[----:B------:R-:W-:Y:S02]  /*4a10*/  ISETP.NE.U32.AND P2, PT, RZ, UR4, PT ;  /* 0x00000004ff007c0c */ /* 0x000fe4000bf45070 */
[----:B------:R-:W-:Y:S02]  /*4a20*/  SHF.L.U32 R14, R29, 0x1f, RZ ;  /* 0x0000001f1d0e7819 */ /* 0x000fe400000006ff */
[----:B------:R-:W-:Y:S05]  /*4a30*/  ISETP.NE.AND.EX P2, PT, RZ, UR5, PT, P2 ;  /* 0x00000005ff007c0c */ /* 0x000fea000bf45320 */
[----:B------:R-:W-:Y:S02]  /*4a40*/  USHF.L.U32 UR42, UR42, 0x8, URZ ;  /* 0x000000082a2a7899 */ /* 0x000fe400080006ff */
[----:B------:R-:W-:Y:S01]  /*4a50*/  USHF.L.U32 UR43, UR43, 0x6, URZ ;  /* 0x000000062b2b7899 */ /* 0x000fe200080006ff */
[----:B------:R-:W-:Y:S11]  /*4a60*/  BRA.U !UP4, `(.L_x_94) ;  /* 0x000000010c347547 */ /* 0x000ff6000b800000 */
[----:B------:R-:W-:Y:S01]  /*4a70*/  UPLOP3.LUT UP0, UPT, UPT, UPT, UP3, 0x80, 0x8 ;  /* 0x000000000008789c */ /* 0x000fe20003f0f030 */
[----:B--2---:R-:W-:Y:S02]  /*4a80*/  HFMA2 R0, -RZ, RZ, 0, 5.9604644775390625e-08 ;  /* 0x00000001ff007431 */ /* 0x004fe400000001ff */
[----:B------:R-:W-:Y:S03]  /*4a90*/  IMAD.MOV.U32 R96, RZ, RZ, 0x1 ;  /* 0x00000001ff607424 */ /* 0x000fe600078e00ff */
[----:B------:R-:W-:Y:S05]  /*4aa0*/  PLOP3.LUT P0, PT, PT, PT, UP0, 0x80, 0x8 ;  /* 0x000000000008781c */ /* 0x000fea0003f0f008 */
[----:B------:R-:W2:Y:S01]  /*4ab0*/  @UP0 LDCU.64 UR10, c[0x0][0x888] ;  /* 0x00011100ff0a07ac */ /* 0x000ea20008000a00 */
[----:B------:R-:W-:Y:S07]  /*4ac0*/  @UP0 UIMAD UR8, UR36, UR4, URZ ;  /* 0x00000004240802a4 */ /* 0x000fee000f8e02ff */
[----:B------:R-:W-:Y:S01]  /*4ad0*/  @!P0 PRMT R96, R0, 0x7610, R96 ;  /* 0x0000761000608816 */ /* 0x000fe20000000060 */
[----:B--2---:R-:W-:Y:S03]  /*4ae0*/  @UP0 UIMAD.WIDE UR10, UR8, 0x4, UR10 ;  /* 0x00000004080a08a5 */ /* 0x004fe6000f8e020a */
[----:B------:R-:W2:Y:S03]  /*4af0*/  @!UP0 LDCU UR8, c[0x0][0x880] ;  /* 0x00011000ff0887ac */ /* 0x000ea60008000800 */
[----:B------:R-:W-:Y:S01]  /*4b00*/  IMAD.U32 R8, RZ, RZ, UR10 ;  /* 0x0000000aff087e24 */ /* 0x000fe2000f8e00ff */
[----:B------:R-:W-:Y:S05]  /*4b10*/  MOV R9, UR11 ;  /* 0x0000000b00097c02 */ /* 0x000fea0008000f00 */
[----:B-----5:R4:W5:Y:S02]  /*4b20*/  @P0 LDG.E R49, desc[UR46][R8.64] ;  /* 0x0000002e08310981 */ /* 0x020964000c1e1900 */
[----:B--2-4-:R-:W-:Y:S07]  /*4b30*/  @!P0 IMAD.U32 R49, RZ, RZ, UR8 ;  /* 0x00000008ff318e24 */ /* 0x014fee000f8e00ff */
.L_x_94:
[----:B-----5:R-:W-:Y:S01]  /*4b40*/  @!P2 FSETP.EQ.AND P0, PT, R49, RZ, PT ;  /* 0x000000ff3100a20b */ /* 0x020fe20003f02000 */
[----:B------:R-:W-:Y:S01]  /*4b50*/  @!UPT UIADD3 URZ, UPT, UPT, URZ, URZ, URZ ;  /* 0x000000fffffff290 */ /* 0x000fe2000fffe0ff */
[----:B------:R-:W-:Y:S11]  /*4b60*/  @!P2 BRA `(.L_x_95) ;  /* 0x000000000014a947 */ /* 0x000ff60003800000 */
[----:B------:R-:W-:Y:S02]  /*4b70*/  LOP3.LUT P2, RZ, R96, 0xff, RZ, 0xc0, !PT ;  /* 0x000000ff60ff7812 */ /* 0x000fe4000784c0ff */
[----:B------:R-:W-:Y:S04]  /*4b80*/  PLOP3.LUT P0, PT, PT, PT, UP0, 0x80, 0x8 ;  /* 0x000000000008781c */ /* 0x000fe80003f0f008 */
[----:B------:R-:W-:Y:S07]  /*4b90*/  PLOP3.LUT P0, PT, P0, PT, PT, 0x8, 0x80 ;  /* 0x000000000080781c */ /* 0x000fee000070e170 */
[----:B------:R-:W-:Y:S11]  /*4ba0*/  @P2 FSETP.EQ.AND P0, PT, R49, RZ, PT ;  /* 0x000000ff3100220b */ /* 0x000ff60003f02000 */
[----:B------:R-:W-:Y:S02]  /*4bb0*/  @!UPT UIADD3 URZ, UPT, UPT, URZ, URZ, URZ ;  /* 0x000000fffffff290 */ /* 0x000fe4000fffe0ff */
.L_x_95:
[----:B------:R-:W4:Y:S01]  /*4bc0*/  SYNCS.PHASECHK.TRANS64.TRYWAIT P2, [UR7+0xa0], R14 ;  /* 0x0000a00eff0075a7 */ /* 0x000f220008041107 */
[----:B------:R-:W-:Y:S04]  /*4bd0*/  ELECT P4, URZ, PT ;  /* 0x0000000000ff782f */ /* 0x000fe80003880000 */
[----:B------:R-:W-:Y:S11]  /*4be0*/  PLOP3.LUT P4, PT, P0, P4, PT, 0xf2, 0x2f ;  /* 0x00000000002f781c */ /* 0x000ff60000789e72 */
[----:B------:R-:W-:Y:S02]  /*4bf0*/  @!UPT UIADD3 URZ, UPT, UPT, URZ, URZ, URZ ;  /* 0x000000fffffff290 */ /* 0x000fe4000fffe0ff */
[----:B-1----:R-:W-:Y:S05]  /*4c00*/  @!P4 IADD3 R8, P0, PT, R30, 0x580, RZ ;  /* 0x000005801e08c810 */ /* 0x002fea0007f1e0ff */
[----:B--2---:R-:W-:Y:S01]  /*4c10*/  @!P4 IMAD.X R2, RZ, RZ, R31, P0 ;  /* 0x000000ffff02c224 */ /* 0x004fe200000e061f */
[----:B----4-:R-:W-:Y:S07]  /*4c20*/  @!P2 BRA `(.L_x_96) ;  /* 0x000000580094a947 */ /* 0x010fee0003800000 */
.L_x_188:
[----:B------:R-:W-:Y:S01]  /*4c30*/  @!P4 R2UR UR9, R8 ;  /* 0x000000000809c2ca */ /* 0x000fe200000e0000 */
[----:B------:R-:W-:Y:S01]  /*4c40*/  VOTEU.ALL UP1, P4 ;  /* 0x0000000000ff7886 */ /* 0x000fe20002020000 */
[----:B------:R-:W-:Y:S01]  /*4c50*/  @!P4 R2UR UR8, R2 ;  /* 0x000000000208c2ca */ /* 0x000fe200000e0000 */
[----:B------:R-:W-:Y:S01]  /*4c60*/  VOTEU.ALL UP2, P4 ;  /* 0x0000000000ff7886 */ /* 0x000fe20002040000 */
[----:B------:R-:W-:Y:S01]  /*4c70*/  UMOV UR16, 0x0 ;  /* 0x0000000000107882 */ /* 0x000fe20000000000 */
[----:B------:R-:W-:Y:S01]  /*4c80*/  UMOV UR17, 0x10000000 ;  /* 0x1000000000117882 */ /* 0x000fe20000000000 */
[----:B------:R-:W-:Y:S01]  /*4c90*/  @!UP1 UIADD3 UR40, UPT, UPT, UR7, 0x200, URZ ;  /* 0x0000020007289890 */ /* 0x000fe2000fffe0ff */
[----:B-1----:R-:W-:Y:S01]  /*4ca0*/  @!P4 IMAD.MOV.U32 R0, RZ, RZ, 0x1000 ;  /* 0x00001000ff00c424 */ /* 0x002fe200078e00ff */
[----:B------:R-:W-:Y:S01]  /*4cb0*/  UMOV UR44, UR36 ;  /* 0x00000024002c7c82 */ /* 0x000fe20008000000 */
[----:B------:R-:W-:Y:S01]  /*4cc0*/  @!UP1 UIADD3 UR10, UPT, UPT, UR42, 0x80, URZ ;  /* 0x000000802a0a9890 */ /* 0x000fe2000fffe0ff */
[----:B------:R-:W-:Y:S01]  /*4cd0*/  UMOV UR11, UR43 ;  /* 0x0000002b000b7c82 */ /* 0x000fe20008000000 */
[----:B------:R-:W-:Y:S02]  /*4ce0*/  UMOV UR12, UR36 ;  /* 0x00000024000c7c82 */ /* 0x000fe40008000000 */
[----:B------:R-:W-:Y:S01]  /*4cf0*/  IMAD.U32 R8, RZ, RZ, UR9 ;  /* 0x00000009ff087e24 */ /* 0x000fe2000f8e00ff */
[----:B------:R-:W-:Y:S01]  /*4d00*/  UMOV UR9, UR41 ;  /* 0x0000002900097c82 */ /* 0x000fe20008000000 */
[----:B------:R-:W-:Y:S01]  /*4d10*/  IMAD.U32 R9, RZ, RZ, UR8 ;  /* 0x00000008ff097e24 */ /* 0x000fe2000f8e00ff */
[----:B------:R-:W-:Y:S02]  /*4d20*/  @!UP1 UIADD3 UR8, UPT, UPT, UR7, 0xa00, URZ ;  /* 0x00000a0007089890 */ /* 0x000fe4000fffe0ff */
[----:B------:R-:W-:Y:S01]  /*4d30*/  @!P4 R2UR UR18, R8 ;  /* 0x000000000812c2ca */ /* 0x000fe200000e0000 */
[----:B------:R-:W-:Y:S01]  /*4d40*/  VOTEU.ALL UP1, P4 ;  /* 0x0000000000ff7886 */ /* 0x000fe20002020000 */
[----:B------:R-:W-:Y:S01]  /*4d50*/  @!P4 R2UR UR19, R9 ;  /* 0x000000000913c2ca */ /* 0x000fe200000e0000 */
[----:B------:R-:W-:Y:S01]  /*4d60*/  UPRMT UR14, UR37, 0x654, UR41 ;  /* 0x00000654250e7896 */ /* 0x000fe20008000029 */
[----:B------:R-:W-:Y:S05]  /*4d70*/  @!P4 IADD3 R8, P0, PT, R30, 0x580, RZ ;  /* 0x000005801e08c810 */ /* 0x000fea0007f1e0ff */
[----:B------:R-:W-:Y:S06]  /*4d80*/  @!P4 IMAD.X R2, RZ, RZ, R31, P0 ;  /* 0x000000ffff02c224 */ /* 0x000fec00000e061f */
[----:B------:R1:W-:Y:S01]  /*4d90*/  @!UP2 UTMALDG.3D [UR40], [UR18], desc[UR16] ;  /* 0x000010281200a5b4 */ /* 0x0003e20008011000 */
[----:B------:R1:W-:Y:S01]  /*4da0*/  @!UP1 UTMALDG.3D [UR8], [UR18], desc[UR16] ;  /* 0x00001008120095b4 */ /* 0x0003e20008011000 */
[----:B------:R1:W-:Y:S01]  /*4db0*/  @!P4 SYNCS.ARRIVE.TRANS64.RED.A0TR RZ, [UR7+0x80], R0 ;  /* 0x00008000ffffc9a7 */ /* 0x0003e20008300407 */
[----:B------:R-:W-:Y:S01]  /*4dc0*/  SYNCS.ARRIVE.TRANS64.RED.A1T0 RZ, [UR14], RZ ;  /* 0x000000ffffff79a7 */ /* 0x000fe2000810040e */
[----:B------:R-:W2:Y:S02]  /*4dd0*/  SYNCS.PHASECHK.TRANS64.TRYWAIT P2, [UR7+0xa8], R14 ;  /* 0x0000a80eff0075a7 */ /* 0x000ea40008041107 */
[----:B-12---:R-:W-:Y:S05]  /*4de0*/  @!P2 BRA `(.L_x_97) ;  /* 0x00000058003ca947 */ /* 0x006fea0003800000 */
.L_x_190:
        /* <DEDUP_REMOVED lines=8> */
[----:B------:R-:W-:Y:S01]  /*4e70*/  @!UP1 UIADD3 UR32, UPT, UPT, UR7, 0x1200, URZ ;  /* 0x0000120007209890 */ /* 0x000fe2000fffe0ff */
[----:B------:R-:W-:Y:S01]  /*4e80*/  UMOV UR35, UR43 ;  /* 0x0000002b00237c82 */ /* 0x000fe20008000000 */
[----:B------:R-:W-:Y:S03]  /*4e90*/  @!UP1 UIADD3 UR10, UPT, UPT, UR42, 0xa0, URZ ;  /* 0x000000a02a0a9890 */ /* 0x000fe6000fffe0ff */
[----:B------:R-:W-:Y:S01]  /*4ea0*/  IMAD.U32 R8, RZ, RZ, UR9 ;  /* 0x00000009ff087e24 */ /* 0x000fe2000f8e00ff */
[----:B------:R-:W-:Y:S01]  /*4eb0*/  UMOV UR9, UR33 ;  /* 0x0000002100097c82 */ /* 0x000fe20008000000 */
[----:B------:R-:W-:Y:S01]  /*4ec0*/  IMAD.U32 R9, RZ, RZ, UR8 ;  /* 0x00000008ff097e24 */ /* 0x000fe2000f8e00ff */
[----:B------:R-:W-:Y:S02]  /*4ed0*/  @!UP1 UIADD3 UR8, UPT, UPT, UR7, 0x1a00, URZ ;  /* 0x00001a0007089890 */ /* 0x000fe4000fffe0ff */
[----:B------:R-:W-:Y:S01]  /*4ee0*/  @!P4 R2UR UR18, R8 ;  /* 0x000000000812c2ca */ /* 0x000fe200000e0000 */
[----:B------:R-:W-:Y:S01]  /*4ef0*/  VOTEU.ALL UP1, P4 ;  /* 0x0000000000ff7886 */ /* 0x000fe20002020000 */
[----:B------:R-:W-:Y:S01]  /*4f00*/  @!P4 R2UR UR19, R9 ;  /* 0x000000000913c2ca */ /* 0x000fe200000e0000 */
[----:B------:R-:W-:Y:S01]  /*4f10*/  UMOV UR11, UR43 ;  /* 0x0000002b000b7c82 */ /* 0x000fe20008000000 */
[----:B------:R-:W-:Y:S01]  /*4f20*/  UMOV UR12, UR36 ;  /* 0x00000024000c7c82 */ /* 0x000fe20008000000 */
[----:B------:R-:W-:Y:S01]  /*4f30*/  UPRMT UR14, UR37, 0x654, UR33 ;  /* 0x00000654250e7896 */ /* 0x000fe20008000021 */
[----:B------:R-:W-:Y:S05]  /*4f40*/  @!P4 IADD3 R8, P0, PT, R30, 0x580, RZ ;  /* 0x000005801e08c810 */ /* 0x000fea0007f1e0ff */
[----:B------:R-:W-:Y:S04]  /*4f50*/  @!P4 IMAD.X R2, RZ, RZ, R31, P0 ;  /* 0x000000ffff02c224 */ /* 0x000fe800000e061f */
[----:B------:R1:W-:Y:S01]  /*4f60*/  @!UP2 UTMALDG.3D [UR32], [UR18], desc[UR16] ;  /* 0x000010201200a5b4 */ /* 0x0003e20008011000 */
[----:B------:R1:W-:Y:S01]  /*4f70*/  @!UP1 UTMALDG.3D [UR8], [UR18], desc[UR16] ;  /* 0x00001008120095b4 */ /* 0x0003e20008011000 */
[----:B------:R1:W-:Y:S01]  /*4f80*/  @!P4 SYNCS.ARRIVE.TRANS64.RED.A0TR RZ, [UR7+0x88], R0 ;  /* 0x00008800ffffc9a7 */ /* 0x0003e20008300407 */
[----:B------:R-:W-:Y:S01]  /*4f90*/  SYNCS.ARRIVE.TRANS64.RED.A1T0 RZ, [UR14], RZ ;  /* 0x000000ffffff79a7 */ /* 0x000fe2000810040e */
[----:B------:R-:W2:Y:S02]  /*4fa0*/  SYNCS.PHASECHK.TRANS64.TRYWAIT P2, [UR7+0xb0], R14 ;  /* 0x0000b00eff0075a7 */ /* 0x000ea40008041107 */
[----:B-12---:R-:W-:Y:S05]  /*4fb0*/  @!P2 BRA `(.L_x_98) ;  /* 0x0000005400e0a947 */ /* 0x006fea0003800000 */
.L_x_192:
[----:B------:R-:W2:Y:S01]  /*4fc0*/  LDC.64 R12, c[0x0][0xb18] ;  /* 0x0002c600ff0c7b82 */ /* 0x000ea20000000a00 */
[----:B------:R-:W-:Y:S01]  /*4fd0*/  @!P4 R2UR UR8, R2 ;  /* 0x000000000208c2ca */ /* 0x000fe200000e0000 */
[----:B------:R-:W-:Y:S01]  /*4fe0*/  VOTEU.ALL UP1, P4 ;  /* 0x0000000000ff7886 */ /* 0x000fe20002020000 */
[----:B------:R-:W-:Y:S01]  /*4ff0*/  @!P4 R2UR UR9, R8 ;  /* 0x000000000809c2ca */ /* 0x000fe200000e0000 */
[----:B------:R-:W-:Y:S01]  /*5000*/  VOTEU.ALL UP2, P4 ;  /* 0x0000000000ff7886 */ /* 0x000fe20002040000 */
[----:B------:R-:W-:Y:S03]  /*5010*/  UMOV UR16, 0x0 ;  /* 0x0000000000107882 */ /* 0x000fe60000000000 */
[----:B------:R-:W4:Y:S01]  /*5020*/  @!P1 LDC R2, c[0x0][0xb0c] ;  /* 0x0002c300ff029b82 */ /* 0x000f220000000800 */
[----:B------:R-:W-:Y:S01]  /*5030*/  @!UP1 UIADD3 UR26, UPT, UPT, UR42, 0x40, URZ ;  /* 0x000000402a1a9890 */ /* 0x000fe2000fffe0ff */
[----:B-1----:R-:W-:Y:S01]  /*5040*/  @!P4 IMAD.MOV.U32 R0, RZ, RZ, 0x1000 ;  /* 0x00001000ff00c424 */ /* 0x002fe200078e00ff */
[----:B------:R-:W-:Y:S01]  /*5050*/  @!UP1 UIADD3 UR24, UPT, UPT, UR7, 0x2200, URZ ;  /* 0x0000220007189890 */ /* 0x000fe2000fffe0ff */
[----:B------:R-:W-:Y:S01]  /*5060*/  @P3 SHF.R.U32.HI R26, RZ, 0x10, R21 ;  /* 0x00000010ff1a3819 */ /* 0x000fe20000011615 */
[----:B------:R-:W-:Y:S01]  /*5070*/  UMOV UR17, 0x10000000 ;  /* 0x1000000000117882 */ /* 0x000fe20000000000 */
[----:B------:R-:W-:Y:S01]  /*5080*/  UMOV UR27, UR43 ;  /* 0x0000002b001b7c82 */ /* 0x000fe20008000000 */
[----:B------:R-:W-:Y:S01]  /*5090*/  UMOV UR28, UR36 ;  /* 0x00000024001c7c82 */ /* 0x000fe20008000000 */
[----:B------:R-:W-:Y:S01]  /*50a0*/  IMAD.U32 R9, RZ, RZ, UR8 ;  /* 0x00000008ff097e24 */ /* 0x000fe2000f8e00ff */
[----:B------:R-:W-:Y:S01]  /*50b0*/  @!UP1 UIADD3 UR10, UPT, UPT, UR42, 0xc0, URZ ;  /* 0x000000c02a0a9890 */ /* 0x000fe2000fffe0ff */
[----:B------:R-:W-:Y:S01]  /*50c0*/  IMAD.U32 R8, RZ, RZ, UR9 ;  /* 0x00000009ff087e24 */ /* 0x000fe2000f8e00ff */
[----:B------:R-:W-:Y:S01]  /*50d0*/  @!UP1 UIADD3 UR8, UPT, UPT, UR7, 0x2a00, URZ ;  /* 0x00002a0007089890 */ /* 0x000fe2000fffe0ff */
[----:B------:R-:W-:Y:S01]  /*50e0*/  VIADD R28, R28, 0x1 ;  /* 0x000000011c1c7836 */ /* 0x000fe20000000000 */
[----:B------:R-:W-:Y:S01]  /*50f0*/  @!P4 R2UR UR19, R9 ;  /* 0x000000000913c2ca */ /* 0x000fe200000e0000 */
[----:B------:R-:W-:Y:S01]  /*5100*/  VOTEU.ALL UP1, P4 ;  /* 0x0000000000ff7886 */ /* 0x000fe20002020000 */
[----:B------:R-:W-:Y:S01]  /*5110*/  @!P4 R2UR UR18, R8 ;  /* 0x000000000812c2ca */ /* 0x000fe200000e0000 */
[----:B------:R-:W-:Y:S01]  /*5120*/  UMOV UR9, UR25 ;  /* 0x0000001900097c82 */ /* 0x000fe20008000000 */
[----:B------:R-:W1:Y:S01]  /*5130*/  LDC.64 R8, c[0x0][0xb10] ;  /* 0x0002c400ff087b82 */ /* 0x000e620000000a00 */
[----:B------:R-:W-:Y:S01]  /*5140*/  UMOV UR11, UR43 ;  /* 0x0000002b000b7c82 */ /* 0x000fe20008000000 */
[----:B------:R-:W-:Y:S01]  /*5150*/  UMOV UR12, UR36 ;  /* 0x00000024000c7c82 */ /* 0x000fe20008000000 */
[----:B------:R-:W-:Y:S08]  /*5160*/  UPRMT UR14, UR37, 0x654, UR25 ;  /* 0x00000654250e7896 */ /* 0x000ff00008000019 */
[----:B------:R1:W-:Y:S01]  /*5170*/  @!UP2 UTMALDG.3D [UR24], [UR18], desc[UR16] ;  /* 0x000010181200a5b4 */ /* 0x0003e20008011000 */
[----:B------:R1:W-:Y:S01]  /*5180*/  @!UP1 UTMALDG.3D [UR8], [UR18], desc[UR16] ;  /* 0x00001008120095b4 */ /* 0x0003e20008011000 */
[----:B------:R5:W-:Y:S01]  /*5190*/  @!P4 SYNCS.ARRIVE.TRANS64.RED.A0TR RZ, [UR7+0x90], R0 ;  /* 0x00009000ffffc9a7 */ /* 0x000be20008300407 */
[C---:B-1----:R-:W-:Y:S01]  /*51a0*/  @!P1 IMAD.HI.U32 R8, R11.reuse, R8, RZ ;  /* 0x000000080b089227 */ /* 0x042fe200078e00ff */
[----:B--2---:R-:W-:Y:S02]  /*51b0*/  @!P1 ISETP.NE.AND P0, PT, R12, 0x1, PT ;  /* 0x000000010c00980c */ /* 0x004fe40003f05270 */
[----:B----4-:R-:W-:Y:S01]  /*51c0*/  @!P1 ISETP.NE.AND P2, PT, R2, 0x1, PT ;  /* 0x000000010200980c */ /* 0x010fe20003f45270 */
[C---:B------:R-:W-:Y:S01]  /*51d0*/  @!P1 IMAD.HI.U32 R13, R10.reuse, R13, RZ ;  /* 0x0000000d0a0d9227 */ /* 0x040fe200078e00ff */
[----:B------:R-:W-:Y:S04]  /*51e0*/  @!P1 SHF.R.U32.HI R8, RZ, R9, R8 ;  /* 0x00000009ff089219 */ /* 0x000fe80000011608 */
[----:B------:R-:W-:Y:S01]  /*51f0*/  @!P1 SEL R8, R11, R8, !P2 ;  /* 0x000000080b089207 */ /* 0x000fe20005000000 */
[----:B------:R-:W-:Y:S01]  /*5200*/  SYNCS.ARRIVE.TRANS64.RED.A1T0 RZ, [UR14], RZ ;  /* 0x000000ffffff79a7 */ /* 0x000fe2000810040e */
[----:B------:R-:W1:Y:S01]  /*5210*/  SYNCS.PHASECHK.TRANS64.TRYWAIT P5, [UR7+0xb8], R14 ;  /* 0x0000b80eff0075a7 */ /* 0x000e6200080a1107 */
[----:B-----5:R-:W2:Y:S02]  /*5220*/  @!P1 LDC R0, c[0x0][0xb20] ;  /* 0x0002c800ff009b82 */ /* 0x020ea40000000800 */
[----:B--2---:R-:W-:Y:S04]  /*5230*/  @!P1 SHF.R.U32.HI R0, RZ, R0, R13 ;  /* 0x00000000ff009219 */ /* 0x004fe8000001160d */
[----:B------:R-:W-:Y:S05]  /*5240*/  @!P1 SEL R9, R10, R0, !P0 ;  /* 0x000000000a099207 */ /* 0x000fea0004000000 */
[----:B------:R-:W-:Y:S02]  /*5250*/  @!P1 IMAD.IADD R0, R9, 0x1, -R8 ;  /* 0x0000000109009824 */ /* 0x000fe400078e0a08 */
[----:B------:R-:W-:Y:S02]  /*5260*/  @!P1 IMAD.IADD R8, R8, 0x1, -R9 ;  /* 0x0000000108089824 */ /* 0x000fe400078e0a09 */
[----:B------:R-:W-:Y:S02]  /*5270*/  @!P1 IMAD R11, R0, R2, R11 ;  /* 0x00000002000b9224 */ /* 0x000fe400078e020b */
[----:B------:R-:W-:Y:S01]  /*5280*/  @!P1 IMAD R10, R8, R12, R10 ;  /* 0x0000000c080a9224 */ /* 0x000fe200078e020a */
[----:B-1----:R-:W-:Y:S06]  /*5290*/  @!P5 BRA `(.L_x_99) ;  /* 0x000000540040d947 */ /* 0x002fec0003800000 */
.L_x_194:
[----:B------:R-:W-:Y:S01]  /*52a0*/  @!P4 IADD3 R2, P0, PT, R30, 0x580, RZ ;  /* 0x000005801e02c810 */ /* 0x000fe20007f1e0ff */
[----:B------:R-:W-:Y:S01]  /*52b0*/  VOTEU.ALL UP1, P4 ;  /* 0x0000000000ff7886 */ /* 0x000fe20002020000 */
[----:B------:R-:W-:Y:S01]  /*52c0*/  VOTEU.ALL UP2, P4 ;  /* 0x0000000000ff7886 */ /* 0x000fe20002040000 */
[----:B------:R-:W-:Y:S01]  /*52d0*/  UMOV UR14, 0x0 ;  /* 0x00000000000e7882 */ /* 0x000fe20000000000 */
[----:B------:R-:W-:Y:S01]  /*52e0*/  @!P4 R2UR UR9, R2 ;  /* 0x000000000209c2ca */ /* 0x000fe200000e0000 */
[----:B-1----:R-:W-:Y:S01]  /*52f0*/  @!P4 IMAD.X R0, RZ, RZ, R31, P0 ;  /* 0x000000ffff00c224 */ /* 0x002fe200000e061f */
[----:B------:R-:W-:Y:S01]  /*5300*/  @!UP1 UIADD3 UR17, UPT, UPT, UR7, 0x98, URZ ;  /* 0x0000009807119890 */ /* 0x000fe2000fffe0ff */
[----:B------:R-:W-:Y:S01]  /*5310*/  ISETP.NE.AND P0, PT, R28, 0x2, PT ;  /* 0x000000021c00780c */ /* 0x000fe20003f05270 */
[----:B------:R-:W-:Y:S01]  /*5320*/  @!UP1 UIADD3 UR18, UPT, UPT, UR42, 0x60, URZ ;  /* 0x000000602a129890 */ /* 0x000fe2000fffe0ff */
[----:B------:R-:W-:Y:S01]  /*5330*/  LOP3.LUT R29, R29, 0x1, RZ, 0x3c, !PT ;  /* 0x000000011d1d7812 */ /* 0x000fe200078e3cff */
[----:B------:R-:W-:Y:S01]  /*5340*/  @!UP1 UIADD3 UR16, UPT, UPT, UR7, 0x3200, URZ ;  /* 0x0000320007109890 */ /* 0x000fe2000fffe0ff */
[----:B------:R-:W-:Y:S01]  /*5350*/  @!P4 R2UR UR8, R0 ;  /* 0x000000000008c2ca */ /* 0x000fe200000e0000 */
[----:B------:R-:W-:Y:S01]  /*5360*/  UMOV UR15, 0x10000000 ;  /* 0x10000000000f7882 */ /* 0x000fe20000000000 */
[----:B------:R-:W-:Y:S01]  /*5370*/  UMOV UR19, UR43 ;  /* 0x0000002b00137c82 */ /* 0x000fe20008000000 */
[----:B------:R-:W-:Y:S01]  /*5380*/  UMOV UR20, UR36 ;  /* 0x0000002400147c82 */ /* 0x000fe20008000000 */
[----:B------:R-:W-:Y:S01]  /*5390*/  @!UP1 UIADD3 UR10, UPT, UPT, UR42, 0xe0, URZ ;  /* 0x000000e02a0a9890 */ /* 0x000fe2000fffe0ff */
[----:B------:R-:W-:Y:S01]  /*53a0*/  SEL R0, RZ, 0x1, P0 ;  /* 0x00000001ff007807 */ /* 0x000fe20000000000 */
[----:B------:R-:W-:Y:S01]  /*53b0*/  IMAD.U32 R8, RZ, RZ, UR9 ;  /* 0x00000009ff087e24 */ /* 0x000fe2000f8e00ff */
[----:B------:R-:W-:Y:S01]  /*53c0*/  UMOV UR11, UR43 ;  /* 0x0000002b000b7c82 */ /* 0x000fe20008000000 */
[----:B------:R-:W-:Y:S01]  /*53d0*/  UMOV UR12, UR36 ;  /* 0x00000024000c7c82 */ /* 0x000fe20008000000 */
[----:B------:R-:W-:Y:S01]  /*53e0*/  UMOV UR9, UR17 ;  /* 0x0000001100097c82 */ /* 0x000fe20008000000 */
[----:B------:R-:W-:Y:S01]  /*53f0*/  @P3 R2UR UR36, R26 ;  /* 0x000000001a2432ca */ /* 0x000fe200000e0000 */
[----:B------:R-:W-:Y:S01]  /*5400*/  IMAD.IADD R15, R10, 0x1, R94 ;  /* 0x000000010a0f7824 */ /* 0x000fe200078e025e */
[----:B------:R-:W-:Y:S01]  /*5410*/  @!P4 R2UR UR22, R8 ;  /* 0x000000000816c2ca */ /* 0x000fe200000e0000 */
[----:B------:R-:W-:Y:S01]  /*5420*/  IMAD.U32 R9, RZ, RZ, UR8 ;  /* 0x00000008ff097e24 */ /* 0x000fe2000f8e00ff */
[----:B------:R-:W-:Y:S01]  /*5430*/  @!UP1 UIADD3 UR8, UPT, UPT, UR7, 0x3a00, URZ ;  /* 0x00003a0007089890 */ /* 0x000fe2000fffe0ff */
[----:B------:R-:W-:Y:S01]  /*5440*/  LOP3.LUT R27, R27, R0, RZ, 0x3c, !PT ;  /* 0x000000001b1b7212 */ /* 0x000fe200078e3cff */
[----:B------:R-:W-:Y:S01]  /*5450*/  VOTEU.ALL UP1, P4 ;  /* 0x0000000000ff7886 */ /* 0x000fe20002020000 */
[----:B------:R-:W-:Y:S01]  /*5460*/  IMAD.IADD R14, R11, 0x1, R95 ;  /* 0x000000010b0e7824 */ /* 0x000fe200078e025f */
[----:B------:R-:W-:Y:S02]  /*5470*/  @!P4 R2UR UR23, R9 ;  /* 0x000000000917c2ca */ /* 0x000fe400000e0000 */
[----:B------:R-:W-:Y:S11]  /*5480*/  SEL R28, R28, RZ, P0 ;  /* 0x000000ff1c1c7207 */ /* 0x000ff60000000000 */
[----:B------:R2:W-:Y:S01]  /*5490*/  @!UP2 UTMALDG.3D [UR16], [UR22], desc[UR14] ;  /* 0x00000e101600a5b4 */ /* 0x0005e20008011000 */
[----:B------:R2:W-:Y:S01]  /*54a0*/  @!UP1 UTMALDG.3D [UR8], [UR22], desc[UR14] ;  /* 0x00000e08160095b4 */ /* 0x0005e20008011000 */
[----:B------:R2:W-:Y:S01]  /*54b0*/  @!P4 SYNCS.ARRIVE.TRANS64.RED.A0TR RZ, [UR7+0x98], R25 ;  /* 0x00009819ffffc9a7 */ /* 0x0005e20008300407 */
[----:B------:R-:W-:Y:S01]  /*54c0*/  UPLOP3.LUT UP1, UPT, UPT, UPT, UPT, 0x80, 0x8 ;  /* 0x000000000008789c */ /* 0x000fe20003f2f070 */
[----:B------:R-:W-:Y:S01]  /*54d0*/  SYNCS.ARRIVE.TRANS64.RED.A1T0 RZ, [UR13], RZ ;  /* 0x000000ffffff79a7 */ /* 0x000fe2000810040d */
[----:B------:R-:W-:Y:S09]  /*54e0*/  @P3 BRA `(.L_x_100) ;  /* 0xfffffff000343947 */ /* 0x000ff2000383ffff */
[----:B------:R-:W-:-:S04]  /*54f0*/  SHF.L.U32 R2, R29, 0x1f, RZ ;  /* 0x0000001f1d027819 */ /* 0x000fc800000006ff */
[----:B------:R-:W1:Y:S02]  /*5500*/  SYNCS.PHASECHK.TRANS64.TRYWAIT P0, [UR7+0xa0], R2 ;  /* 0x0000a002ff0075a7 */ /* 0x000e640008001107 */
[----:B-1----:R-:W-:Y:S05]  /*5510*/  @!P0 BRA `(.L_x_101) ;  /* 0x0000005000b88947 */ /* 0x002fea0003800000 */
.L_x_196:
[----:B------:R-:W4:Y:S02]  /*5520*/  SYNCS.PHASECHK.TRANS64.TRYWAIT P0, [UR7+0xa8], R2 ;  /* 0x0000a802ff0075a7 */ /* 0x000f240008001107 */
[----:B----4-:R-:W-:Y:S05]  /*5530*/  @!P0 BRA `(.L_x_102) ;  /* 0x0000005000c88947 */ /* 0x010fea0003800000 */
.L_x_198:
[----:B------:R-:W4:Y:S02]  /*5540*/  SYNCS.PHASECHK.TRANS64.TRYWAIT P0, [UR7+0xb0], R2 ;  /* 0x0000b002ff0075a7 */ /* 0x000f240008001107 */
[----:B----4-:R-:W-:Y:S05]  /*5550*/  @!P0 BRA `(.L_x_103) ;  /* 0x0000005000d88947 */ /* 0x010fea0003800000 */
.L_x_200:
[----:B-1----:R-:W-:-:S07]  /*5560*/  MOV R0, UR7 ;  /* 0x0000000700007c02 */ /* 0x002fce0008000f00 */
.L_x_104:
[----:B-1----:R-:W-:-:S04]  /*5570*/  SHF.L.U32 R2, R29, 0x1f, RZ ;  /* 0x0000001f1d027819 */ /* 0x002fc800000006ff */
[----:B------:R1:W4:Y:S03]  /*5580*/  SYNCS.PHASECHK.TRANS64.TRYWAIT P0, [R0+URZ+0xb8], R2 ;  /* 0x0000b802000075a7 */ /* 0x00032600080011ff */
[----:B----4-:R-:W-:Y:S05]  /*5590*/  @!P0 NANOSLEEP.SYNCS 0x989680 ;  /* 0x009896800000895d */ /* 0x010fea0003900000 */
[----:B------:R-:W4:Y:S02]  /*55a0*/  @!P0 SYNCS.PHASECHK.TRANS64 P0, [R0+URZ+0xb8], R2 ;  /* 0x0000b802000085a7 */ /* 0x000f2400080010ff */
[----:B--2-4-:R-:W-:Y:S05]  /*55b0*/  @P0 EXIT ;  /* 0x000000000000094d */ /* 0x014fea0003800000 */
[----:B------:R-:W-:Y:S05]  /*55c0*/  BRA `(.L_x_104) ;  /* 0xfffffffc00e87947 */ /* 0x000fea000383ffff */
.L_x_89:
[----:B------:R-:W-:-:S06]  /*55d0*/  UISETP.GE.AND UP1, UPT, UR10, 0x4, UPT ;  /* 0x000000040a00788c */ /* 0x000fcc000bf26270 */
[----:B------:R-:W-:-:S13]  /*55e0*/  PLOP3.LUT P0, PT, PT, PT, UP1, 0x80, 0x8 ;  /* 0x000000000008781c */ /* 0x000fda0003f0f018 */
[----:B------:R-:W-:Y:S05]  /*55f0*/  @!P0 EXIT ;  /* 0x000000000000894d */ /* 0x000fea0003800000 */
[----:B------:R-:W-:Y:S01]  /*5600*/  BAR.SYNC.DEFER_BLOCKING 0x6, 0xa0 ;  /* 0x0182800000007b1d */ /* 0x000fe20000010000 */
[C---:B------:R-:W-:Y:S01]  /*5610*/  IMAD.SHL.U32 R101, R109.reuse, 0x20, RZ ;  /* 0x000000206d657824 */ /* 0x040fe200078e00ff */
[----:B------:R-:W-:Y:S01]  /*5620*/  CS2R R106, SRZ ;  /* 0x00000000006a7805 */ /* 0x000fe2000001ff00 */
[C---:B------:R-:W-:Y:S01]  /*5630*/  IMAD.SHL.U32 R2, R109.reuse, 0x4, RZ ;  /* 0x000000046d027824 */ /* 0x040fe200078e00ff */
[----:B------:R-:W-:Y:S01]  /*5640*/  CS2R R104, SRZ ;  /* 0x0000000000687805 */ /* 0x000fe2000001ff00 */
[----:B------:R-:W-:Y:S01]  /*5650*/  IMAD.U32 R46, R109, 0x10000, RZ ;  /* 0x000100006d2e7824 */ /* 0x000fe200078e00ff */
[----:B------:R-:W-:Y:S02]  /*5660*/  UMOV UR49, 0x400 ;  /* 0x0000040000317882 */ /* 0x000fe40000000000 */
[----:B------:R-:W1:Y:S01]  /*5670*/  LDC R99, c[0x0][0x370] ;  /* 0x0000dc00ff637b82 */ /* 0x000e620000000800 */
[----:B------:R-:W-:Y:S01]  /*5680*/  ULEA UR49, UR37, UR49, 0x18 ;  /* 0x0000003125317291 */ /* 0x000fe2000f8ec0ff */
[C---:B------:R-:W-:Y:S01]  /*5690*/  LOP3.LUT R3, R101.reuse, 0x80, RZ, 0xc0, !PT ;  /* 0x0000008065037812 */ /* 0x040fe200078ec0ff */
[C---:B------:R-:W-:Y:S01]  /*56a0*/  IMAD.SHL.U32 R4, R102.reuse, 0x400, RZ ;  /* 0x0000040066047824 */ /* 0x040fe200078e00ff */
[----:B------:R-:W-:Y:S01]  /*56b0*/  LOP3.LUT R100, R101, 0xb60, RZ, 0xc0, !PT ;  /* 0x00000b6065647812 */ /* 0x000fe200078ec0ff */
[----:B------:R-:W-:Y:S01]  /*56c0*/  UIADD3 UR4, UPT, UPT, UR49, 0x4200, URZ ;  /* 0x0000420031047890 */ /* 0x000fe2000fffe0ff */
[----:B------:R-:W-:Y:S01]  /*56d0*/  LOP3.LUT R2, R3, 0x10, R2, 0xf8, !PT ;  /* 0x0000001003027812 */ /* 0x000fe200078ef802 */
[----:B------:R-:W-:Y:S01]  /*56e0*/  IMAD.SHL.U32 R3, R102, 0x200000, RZ ;  /* 0x0020000066037824 */ /* 0x000fe200078e00ff */
[----:B------:R-:W2:Y:S01]  /*56f0*/  LDC R42, c[0x0][0xb0c] ;  /* 0x0002c300ff2a7b82 */ /* 0x000ea20000000800 */
[----:B------:R-:W-:Y:S01]  /*5700*/  LOP3.LUT R100, R100, 0x400, R4, 0xf8, !PT ;  /* 0x0000040064647812 */ /* 0x000fe200078ef804 */
[----:B------:R-:W-:Y:S01]  /*5710*/  IMAD.MOV.U32 R45, RZ, RZ, RZ ;  /* 0x000000ffff2d7224 */ /* 0x000fe200078e00ff */
[----:B------:R-:W-:Y:S01]  /*5720*/  LOP3.LUT P0, RZ, R101, 0x80, RZ, 0xc0, !PT ;  /* 0x0000008065ff7812 */ /* 0x000fe2000780c0ff */
[----:B------:R-:W-:Y:S01]  /*5730*/  IMAD.MOV.U32 R112, RZ, RZ, RZ ;  /* 0x000000ffff707224 */ /* 0x000fe200078e00ff */
[----:B------:R-:W-:Y:S01]  /*5740*/  LOP3.LUT R3, R3, 0x200000, RZ, 0xc0, !PT ;  /* 0x0020000003037812 */ /* 0x000fe200078ec0ff */
[----:B------:R-:W-:Y:S01]  /*5750*/  IMAD.U32 R108, RZ, RZ, UR4 ;  /* 0x00000004ff6c7e24 */ /* 0x000fe2000f8e00ff */
[----:B------:R-:W-:Y:S01]  /*5760*/  LOP3.LUT R100, R100, R2, RZ, 0xfc, !PT ;  /* 0x0000000264647212 */ /* 0x000fe200078efcff */
[----:B------:R-:W3:Y:S01]  /*5770*/  LDC R97, c[0x0][0xb20] ;  /* 0x0002c800ff617b82 */ /* 0x000ee20000000800 */
[----:B------:R-:W4:Y:S01]  /*5780*/  LDS R0, [UR49+0x180] ;  /* 0x00018031ff007984 */ /* 0x000f220008000800 */
[----:B------:R-:W-:Y:S01]  /*5790*/  LOP3.LUT R46, R3, 0x400000, R46, 0xf8, !PT ;  /* 0x00400000032e7812 */ /* 0x000fe200078ef82e */
[----:B------:R-:W1:Y:S01]  /*57a0*/  LDCU.64 UR52, c[0x0][0x348] ;  /* 0x00006900ff3477ac */ /* 0x000e620008000a00 */
[----:B------:R-:W-:-:S02]  /*57b0*/  P2R R2, PR, RZ, 0x1 ;  /* 0x00000001ff027803 */ /* 0x000fc40000000000 */
[----:B------:R-:W-:Y:S01]  /*57c0*/  LOP3.LUT R109, R109, 0x60, RZ, 0xc0, !PT ;  /* 0x000000606d6d7812 */ /* 0x000fe200078ec0ff */
[----:B------:R-:W1:Y:S01]  /*57d0*/  LDCU.64 UR38, c[0x0][0x888] ;  /* 0x00011100ff2677ac */ /* 0x000e620008000a00 */
[----:B------:R-:W1:Y:S01]  /*57e0*/  LDC R41, c[0x0][0xb30] ;  /* 0x0002cc00ff297b82 */ /* 0x000e620000000800 */
[----:B------:R-:W1:Y:S01]  /*57f0*/  LDCU.64 UR44, c[0x0][0x890] ;  /* 0x00011200ff2c77ac */ /* 0x000e620008000a00 */
[----:B------:R-:W-:-:S06]  /*5800*/  UIADD3 UR48, UPT, UPT, UR49, 0x200, URZ ;  /* 0x0000020031307890 */ /* 0x000fcc000fffe0ff */
[----:B------:R-:W1:Y:S08]  /*5810*/  LDC.64 R92, c[0x0][0xb10] ;  /* 0x0002c400ff5c7b82 */ /* 0x000e700000000a00 */
[----:B------:R-:W1:Y:S08]  /*5820*/  LDC.64 R38, c[0x0][0xb18] ;  /* 0x0002c600ff267b82 */ /* 0x000e700000000a00 */
[----:B------:R-:W1:Y:S08]  /*5830*/  LDC.64 R36, c[0x0][0xb28] ;  /* 0x0002ca00ff247b82 */ /* 0x000e700000000a00 */
[----:B------:R-:W1:Y:S01]  /*5840*/  LDC.64 R90, c[0x0][0x8b0] ;  /* 0x00022c00ff5a7b82 */ /* 0x000e620000000a00 */
[----:B----4-:R-:W-:-:S07]  /*5850*/  IMAD.IADD R46, R0, 0x1, R46 ;  /* 0x00000001002e7824 */ /* 0x010fce00078e022e */
[----:B------:R-:W4:Y:S08]  /*5860*/  LDC.64 R88, c[0x0][0x8a8] ;  /* 0x00022a00ff587b82 */ /* 0x000f300000000a00 */
[----:B--23--:R-:W1:Y:S02]  /*5870*/  LDC R98, c[0x0][0x374] ;  /* 0x0000dd00ff627b82 */ /* 0x00ce640000000800 */
.L_x_146:
[----:B------:R-:W-:Y:S02]  /*5880*/  LEA R0, R112, UR49, 0x3 ;  /* 0x0000003170007c11 */ /* 0x000fe4000f8e18ff */
[----:B------:R-:W-:Y:S02]  /*5890*/  SHF.L.U32 R2, R106, 0x1f, RZ ;  /* 0x0000001f6a027819 */ /* 0x000fe400000006ff */
[----:B------:R-:W-:Y:S02]  /*58a0*/  LEA R16, R112, UR49, 0x4 ;  /* 0x0000003170107c11 */ /* 0x000fe4000f8e20ff */
[----:B------:R-:W2:Y:S02]  /*58b0*/  SYNCS.PHASECHK.TRANS64.TRYWAIT P0, [R0+URZ+0xd0], R2 ;  /* 0x0000d002000075a7 */ /* 0x000ea400080011ff */
[----:B-12---:R-:W-:Y:S05]  /*58c0*/  @!P0 BRA `(.L_x_105) ;  /* 0x0000005000148947 */ /* 0x006fea0003800000 */
.L_x_201:
[----:B------:R-:W3:Y:S01]  /*58d0*/  LDC.64 R10, c[0x0][0xb10] ;  /* 0x0002c400ff0a7b82 */ /* 0x000ee20000000a00 */
[----:B------:R-:W4:Y:S01]  /*58e0*/  LDS.128 R16, [R16+0x160] ;  /* 0x0001600010107984 */ /* 0x000f220000000c00 */
[----:B-1----:R-:W-:Y:S01]  /*58f0*/  ISETP.NE.AND P1, PT, R41, 0x1, PT ;  /* 0x000000012900780c */ /* 0x002fe20003f25270 */
[----:B--2---:R-:W-:Y:S01]  /*5900*/  VIADD R0, R0, 0xe0 ;  /* 0x000000e000007836 */ /* 0x004fe20000000000 */
[----:B------:R-:W-:Y:S04]  /*5910*/  ISETP.GE.AND P0, PT, R40, 0x1, PT ;  /* 0x000000012800780c */ /* 0x000fe80003f06270 */
[----:B------:R-:W1:Y:S01]  /*5920*/  LDC.64 R8, c[0x0][0xb18] ;  /* 0x0002c600ff087b82 */ /* 0x000e620000000a00 */
[----:B------:R-:W-:Y:S01]  /*5930*/  PRMT R0, RZ, 0x654, R0 ;  /* 0x00000654ff007816 */ /* 0x000fe20000000000 */
[----:B------:R-:W-:Y:S01]  /*5940*/  @!PT LDS RZ, [RZ] ;  /* 0x00000000fffff984 */ /* 0x000fe20000000800 */
[----:B------:R-:W-:Y:S01]  /*5950*/  @!PT LDS RZ, [RZ] ;  /* 0x00000000fffff984 */ /* 0x000fe20000000800 */
[----:B------:R-:W-:Y:S01]  /*5960*/  @!PT LDS RZ, [RZ] ;  /* 0x00000000fffff984 */ /* 0x000fe20000000800 */
[----:B------:R-:W-:Y:S01]  /*5970*/  @!PT LDS RZ, [RZ] ;  /* 0x00000000fffff984 */ /* 0x000fe20000000800 */
[----:B------:R2:W-:Y:S06]  /*5980*/  MEMBAR.ALL.CTA ;  /* 0x0000000000007992 */ /* 0x0005ec0000008000 */
[----:B--2---:R-:W2:Y:S01]  /*5990*/  FENCE.VIEW.ASYNC.S ;  /* 0x00000000000073c6 */ /* 0x004ea20000000000 */
[----:B------:R-:W1:Y:S08]  /*59a0*/  @!P1 LDC R12, c[0x0][0xb20] ;  /* 0x0002c800ff0c9b82 */ /* 0x000e700000000800 */
[----:B------:R-:W1:Y:S01]  /*59b0*/  @!P1 LDC R7, c[0x0][0xb0c] ;  /* 0x0002c300ff079b82 */ /* 0x000e620000000800 */
[----:B--2---:R2:W-:Y:S01]  /*59c0*/  SYNCS.ARRIVE.TRANS64.RED.A1T0 RZ, [R0+URZ], RZ ;  /* 0x000000ff00ff79a7 */ /* 0x0045e200081004ff */
[----:B----4-:R-:W-:Y:S04]  /*59d0*/  LOP3.LUT P4, RZ, R18, 0x1, RZ, 0xc0, !PT ;  /* 0x0000000112ff7812 */ /* 0x010fe8000788c0ff */
[----:B------:R-:W-:Y:S09]  /*59e0*/  P2R R110, PR, RZ, 0x10 ;  /* 0x00000010ff6e7803 */ /* 0x000ff20000000000 */
[----:B------:R-:W-:Y:S02]  /*59f0*/  @P4 MOV R44, R16 ;  /* 0x00000010002c4202 */ /* 0x000fe40000000f00 */
[----:B------:R-:W-:Y:S01]  /*5a00*/  @P4 LOP3.LUT R43, R17, 0xffff, RZ, 0xc0, !PT ;  /* 0x0000ffff112b4812 */ /* 0x000fe200078ec0ff */
[----:B--23--:R-:W-:Y:S06]  /*5a10*/  @!P0 BRA `(.L_x_106) ;  /* 0x0000000000a48947 */ /* 0x00cfec0003800000 */
[----:B------:R-:W-:Y:S01]  /*5a20*/  IMAD.HI.U32 R0, R98, R39, RZ ;  /* 0x0000002762007227 */ /* 0x000fe200078e00ff */
[----:B------:R-:W-:Y:S02]  /*5a30*/  ISETP.NE.AND P0, PT, R38, 0x1, PT ;  /* 0x000000012600780c */ /* 0x000fe40003f05270 */
[----:B------:R-:W-:Y:S01]  /*5a40*/  ISETP.NE.AND P2, PT, R40, 0x1, PT ;  /* 0x000000012800780c */ /* 0x000fe20003f45270 */
[----:B------:R-:W-:Y:S01]  /*5a50*/  IMAD.HI.U32 R4, R99, R92, RZ ;  /* 0x0000005c63047227 */ /* 0x000fe200078e00ff */
[----:B------:R-:W-:Y:S02]  /*5a60*/  SHF.R.U32.HI R0, RZ, R97, R0 ;  /* 0x00000061ff007219 */ /* 0x000fe40000011600 */
[----:B------:R-:W-:Y:S01]  /*5a70*/  ISETP.NE.AND P3, PT, R42, 0x1, PT ;  /* 0x000000012a00780c */ /* 0x000fe20003f65270 */
[----:B------:R-:W-:Y:S01]  /*5a80*/  IMAD.HI.U32 R6, R43, R39, RZ ;  /* 0x000000272b067227 */ /* 0x000fe200078e00ff */
[-C--:B------:R-:W-:Y:S02]  /*5a90*/  SHF.R.U32.HI R4, RZ, R93.reuse, R4 ;  /* 0x0000005dff047219 */ /* 0x080fe40000011604 */
[----:B------:R-:W-:Y:S01]  /*5aa0*/  SEL R0, R98, R0, !P0 ;  /* 0x0000000062007207 */ /* 0x000fe20004000000 */
[----:B------:R-:W-:Y:S01]  /*5ab0*/  IMAD.HI.U32 R5, R44, R92, RZ ;  /* 0x0000005c2c057227 */ /* 0x000fe200078e00ff */
[----:B------:R-:W-:Y:S03]  /*5ac0*/  SEL R4, R99, R4, !P3 ;  /* 0x0000000463047207 */ /* 0x000fe60005800000 */
[-C--:B------:R-:W-:Y:S01]  /*5ad0*/  IMAD.HI.U32 R3, R0, R36.reuse, RZ ;  /* 0x0000002400037227 */ /* 0x080fe200078e00ff */
[----:B------:R-:W-:Y:S03]  /*5ae0*/  SHF.R.U32.HI R5, RZ, R93, R5 ;  /* 0x0000005dff057219 */ /* 0x000fe60000011605 */
[----:B------:R-:W-:Y:S01]  /*5af0*/  IMAD.HI.U32 R2, R4, R36, RZ ;  /* 0x0000002404027227 */ /* 0x000fe200078e00ff */
[----:B------:R-:W-:Y:S02]  /*5b00*/  @P2 SHF.R.U32.HI R0, RZ, R37, R3 ;  /* 0x00000025ff002219 */ /* 0x000fe40000011603 */
[----:B------:R-:W-:Y:S02]  /*5b10*/  SHF.R.U32.HI R3, RZ, R97, R6 ;  /* 0x00000061ff037219 */ /* 0x000fe40000011606 */
[----:B------:R-:W-:Y:S01]  /*5b20*/  @P2 SHF.R.U32.HI R4, RZ, R37, R2 ;  /* 0x00000025ff042219 */ /* 0x000fe20000011602 */
[----:B------:R-:W-:Y:S01]  /*5b30*/  IMAD R0, R40, R0, RZ ;  /* 0x0000000028007224 */ /* 0x000fe200078e02ff */
[----:B------:R-:W-:Y:S02]  /*5b40*/  SEL R3, R43, R3, !P0 ;  /* 0x000000032b037207 */ /* 0x000fe40004000000 */
[----:B------:R-:W-:Y:S01]  /*5b50*/  SEL R2, R44, R5, !P3 ;  /* 0x000000052c027207 */ /* 0x000fe20005800000 */
[----:B------:R-:W-:Y:S01]  /*5b60*/  IMAD R5, R40, R4, RZ ;  /* 0x0000000428057224 */ /* 0x000fe200078e02ff */
[C---:B------:R-:W-:Y:S01]  /*5b70*/  ISETP.GE.AND P0, PT, R3.reuse, R0, PT ;  /* 0x000000000300720c */ /* 0x040fe20003f06270 */
[C---:B------:R-:W-:Y:S03]  /*5b80*/  IMAD.HI.U32 R0, R3.reuse, R36, RZ ;  /* 0x0000002403007227 */ /* 0x040fe600078e00ff */
[C---:B------:R-:W-:Y:S02]  /*5b90*/  ISETP.GE.OR P0, PT, R2.reuse, R5, P0 ;  /* 0x000000050200720c */ /* 0x040fe40000706670 */
[----:B------:R-:W-:Y:S04]  /*5ba0*/  SHF.R.U32.HI R0, RZ, R37, R0 ;  /* 0x00000025ff007219 */ /* 0x000fe80000011600 */
[C---:B------:R-:W-:Y:S05]  /*5bb0*/  SEL R6, R3.reuse, R0, !P2 ;  /* 0x0000000003067207 */ /* 0x040fea0005000000 */
        /* <DEDUP_REMOVED lines=14> */
[----:B------:R-:W-:Y:S07]  /*5ca0*/  IMAD R43, R3, R38, R43 ;  /* 0x00000026032b7224 */ /* 0x000fee00078e022b */
.L_x_106:
[----:B-1----:R-:W-:Y:S01]  /*5cb0*/  @!P1 ISETP.NE.AND P0, PT, R8, 0x1, PT ;  /* 0x000000010800980c */ /* 0x002fe20003f05270 */
[----:B------:R-:W-:Y:S01]  /*5cc0*/  @!P1 IMAD.HI.U32 R0, R44, R10, RZ ;  /* 0x0000000a2c009227 */ /* 0x000fe200078e00ff */
[----:B------:R-:W-:Y:S01]  /*5cd0*/  @!P1 ISETP.NE.AND P2, PT, R7, 0x1, PT ;  /* 0x000000010700980c */ /* 0x000fe20003f45270 */
[----:B------:R-:W-:Y:S01]  /*5ce0*/  ULOP3.LUT UP0, URZ, UR48, 0x90, URZ, 0xc0, !UPT ;  /* 0x0000009030ff7892 */ /* 0x000fe2000f80c0ff */
[----:B------:R-:W-:Y:S01]  /*5cf0*/  R2UR UR42, R14 ;  /* 0x000000000e2a72ca */ /* 0x000fe200000e0000 */
[----:B------:R-:W-:Y:S01]  /*5d00*/  @!P1 IMAD.HI.U32 R2, R43, R9, RZ ;  /* 0x000000092b029227 */ /* 0x000fe200078e00ff */
[----:B------:R-:W-:Y:S02]  /*5d10*/  @!P1 SHF.R.U32.HI R0, RZ, R11, R0 ;  /* 0x0000000bff009219 */ /* 0x000fe40000011600 */
[----:B------:R-:W-:Y:S01]  /*5d20*/  R2UR UR41, R15 ;  /* 0x000000000f2972ca */ /* 0x000fe200000e0000 */
[----:B------:R-:W-:Y:S01]  /*5d30*/  VIADD R112, R112, 0x1 ;  /* 0x0000000170707836 */ /* 0x000fe20000000000 */
[----:B------:R-:W-:Y:S02]  /*5d40*/  @!P1 SHF.R.U32.HI R2, RZ, R12, R2 ;  /* 0x0000000cff029219 */ /* 0x000fe40000011602 */
[----:B------:R-:W-:Y:S02]  /*5d50*/  @!P1 SEL R3, R44, R0, !P2 ;  /* 0x000000002c039207 */ /* 0x000fe40005000000 */
[----:B------:R-:W-:Y:S02]  /*5d60*/  @!P1 SEL R2, R43, R2, !P0 ;  /* 0x000000022b029207 */ /* 0x000fe40004000000 */
[----:B------:R-:W-:Y:S01]  /*5d70*/  @P4 SHF.R.U32.HI R103, RZ, 0x10, R17 ;  /* 0x00000010ff674819 */ /* 0x000fe20000011611 */
[----:B------:R-:W-:Y:S02]  /*5d80*/  USHF.L.U32 UR42, UR42, 0x6, URZ ;  /* 0x000000062a2a7899 */ /* 0x000fe400080006ff */
[----:B------:R-:W-:Y:S02]  /*5d90*/  @!P1 IMAD.IADD R0, R2, 0x1, -R3 ;  /* 0x0000000102009824 */ /* 0x000fe400078e0a03 */
[----:B------:R-:W-:Y:S01]  /*5da0*/  @!P1 IMAD.IADD R2, R3, 0x1, -R2 ;  /* 0x0000000103029824 */ /* 0x000fe200078e0a02 */
[----:B------:R-:W-:Y:S01]  /*5db0*/  USHF.L.U32 UR41, UR41, 0x8, URZ ;  /* 0x0000000829297899 */ /* 0x000fe200080006ff */
[----:B------:R-:W-:Y:S02]  /*5dc0*/  @!P1 IMAD R44, R0, R7, R44 ;  /* 0x00000007002c9224 */ /* 0x000fe400078e022c */
[----:B------:R-:W-:Y:S01]  /*5dd0*/  @!P1 IMAD R43, R2, R8, R43 ;  /* 0x00000008022b9224 */ /* 0x000fe200078e022b */
[----:B------:R-:W-:Y:S08]  /*5de0*/  BRA.U !UP0, `(.L_x_107) ;  /* 0x0000000108407547 */ /* 0x000ff0000b800000 */
[----:B------:R-:W1:Y:S01]  /*5df0*/  LDCU.64 UR8, c[0x4][0x88] ;  /* 0x01001100ff0877ac */ /* 0x000e620008000a00 */
[----:B------:R-:W-:Y:S01]  /*5e00*/  MOV R3, 0x0 ;  /* 0x0000000000037802 */ /* 0x000fe20000000f00 */
[----:B------:R-:W-:Y:S02]  /*5e10*/  HFMA2 R12, -RZ, RZ, 0, 5.9604644775390625e-08 ;  /* 0x00000001ff0c7431 */ /* 0x000fe400000001ff */
[----:B------:R-:W-:Y:S02]  /*5e20*/  IMAD.MOV.U32 R8, RZ, RZ, 0x70 ;  /* 0x00000070ff087424 */ /* 0x000fe400078e00ff */
[----:B------:R-:W-:Y:S01]  /*5e30*/  IMAD.MOV.U32 R13, RZ, RZ, RZ ;  /* 0x000000ffff0d7224 */ /* 0x000fe200078e00ff */
[----:B------:R-:W2:Y:S01]  /*5e40*/  LDCU.64 UR6, c[0x4][0x90] ;  /* 0x01001200ff0677ac */ /* 0x000ea20008000a00 */
[----:B------:R-:W3:Y:S01]  /*5e50*/  LDC.64 R2, c[0x4][R3] ;  /* 0x0100000003027b82 */ /* 0x000ee20000000a00 */
[----:B------:R-:W4:Y:S01]  /*5e60*/  LDCU.64 UR4, c[0x4][0x8] ;  /* 0x01000100ff0477ac */ /* 0x000f220008000a00 */
[----:B-1----:R-:W-:Y:S01]  /*5e70*/  MOV R5, UR9 ;  /* 0x0000000900057c02 */ /* 0x002fe20008000f00 */
[----:B------:R-:W-:Y:S01]  /*5e80*/  IMAD.U32 R4, RZ, RZ, UR8 ;  /* 0x00000008ff047e24 */ /* 0x000fe2000f8e00ff */
[----:B--2---:R-:W-:Y:S01]  /*5e90*/  MOV R7, UR7 ;  /* 0x0000000700077c02 */ /* 0x004fe20008000f00 */
[----:B------:R-:W-:Y:S01]  /*5ea0*/  IMAD.U32 R6, RZ, RZ, UR6 ;  /* 0x00000006ff067e24 */ /* 0x000fe2000f8e00ff */
[----:B----4-:R-:W-:Y:S01]  /*5eb0*/  MOV R11, UR5 ;  /* 0x00000005000b7c02 */ /* 0x010fe20008000f00 */
[----:B------:R-:W-:Y:S02]  /*5ec0*/  IMAD.U32 R10, RZ, RZ, UR4 ;  /* 0x00000004ff0a7e24 */ /* 0x000fe4000f8e00ff */
[----:B------:R-:W-:Y:S07]  /*5ed0*/  LEPC R20, `(.L_x_107) ;  /* 0x000000001014794e */ /* 0x000fee0000000000 */
[----:B---3-5:R-:W-:Y:S05]  /*5ee0*/  CALL.ABS.NOINC R2 ;  /* 0x0000000002007343 */ /* 0x028fea0003c00000 */
.L_x_107:
[----:B------:R-:W-:Y:S01]  /*5ef0*/  LOP3.LUT P0, RZ, R108, 0x90, RZ, 0xc0, !PT ;  /* 0x000000906cff7812 */ /* 0x000fe2000780c0ff */
[----:B------:R-:W-:Y:S11]  /*5f00*/  BSSY.RECONVERGENT B6, `(.L_x_108) ;  /* 0x0000013000067945 */ /* 0x000ff60003800200 */
[----:B------:R-:W-:Y:S01]  /*5f10*/  @!UPT UIADD3 URZ, UPT, UPT, URZ, URZ, URZ ;  /* 0x000000fffffff290 */ /* 0x000fe2000fffe0ff */
[----:B------:R-:W-:Y:S05]  /*5f20*/  @!P0 BRA `(.L_x_109) ;  /* 0x0000000000408947 */ /* 0x000fea0003800000 */
        /* <DEDUP_REMOVED lines=16> */
.L_x_109:
[----:B------:R-:W-:Y:S05]  /*6030*/  BSYNC.RECONVERGENT B6 ;  /* 0x0000000000067941 */ /* 0x000fea0003800200 */
.L_x_108:
[----:B------:R-:W-:Y:S01]  /*6040*/  ISETP.NE.U32.AND P4, PT, R90, RZ, PT ;  /* 0x000000ff5a00720c */ /* 0x000fe20003f85070 */
[----:B------:R-:W-:Y:S01]  /*6050*/  UISETP.NE.AND UP2, UPT, UR50, URZ, UPT ;  /* 0x000000ff3200728c */ /* 0x000fe2000bf45270 */
[----:B------:R-:W-:Y:S01]  /*6060*/  ISETP.NE.U32.AND P3, PT, RZ, UR38, PT ;  /* 0x00000026ff007c0c */ /* 0x000fe2000bf65070 */
[----:B------:R-:W-:Y:S01]  /*6070*/  UISETP.NE.U32.AND UP1, UPT, UR44, URZ, UPT ;  /* 0x000000ff2c00728c */ /* 0x000fe2000bf25070 */
[----:B------:R-:W-:Y:S01]  /*6080*/  ISETP.NE.AND.EX P4, PT, R91, RZ, PT, P4 ;  /* 0x000000ff5b00720c */ /* 0x000fe20003f85340 */
[----:B------:R-:W-:Y:S01]  /*6090*/  UPLOP3.LUT UP0, UPT, UPT, UPT, UPT, 0x40, 0x4 ;  /* 0x000000000004789c */ /* 0x000fe20003f0e870 */
[----:B------:R-:W-:Y:S01]  /*60a0*/  ISETP.NE.AND.EX P3, PT, RZ, UR39, PT, P3 ;  /* 0x00000027ff007c0c */ /* 0x000fe2000bf65330 */
[----:B------:R-:W-:Y:S01]  /*60b0*/  UISETP.NE.AND.EX UP1, UPT, UR45, URZ, UPT, UP1 ;  /* 0x000000ff2d00728c */ /* 0x000fe2000bf25310 */
[----:B------:R-:W-:Y:S04]  /*60c0*/  PLOP3.LUT P1, PT, PT, PT, UP2, 0x80, 0x8 ;  /* 0x000000000008781c */ /* 0x000fe80003f2f028 */
[----:B------:R-:W-:Y:S06]  /*60d0*/  @UP2 UPLOP3.LUT UP0, UPT, UPT, UPT, UP1, 0x80, 0x8 ;  /* 0x000000000008289c */ /* 0x000fec0003f0f010 */
[----:B------:R-:W-:Y:S01]  /*60e0*/  PLOP3.LUT P0, PT, PT, PT, UP0, 0x80, 0x8 ;  /* 0x000000000008781c */ /* 0x000fe20003f0f008 */
[----:B------:R-:W-:Y:S01]  /*60f0*/  @!UPT UIADD3 URZ, UPT, UPT, URZ, URZ, URZ ;  /* 0x000000fffffff290 */ /* 0x000fe2000fffe0ff */
[----:B------:R-:W-:Y:S11]  /*6100*/  BRA.U !UP1, `(.L_x_110) ;  /* 0x0000000109387547 */ /* 0x000ff6000b800000 */
[----:B------:R-:W-:Y:S01]  /*6110*/  UISETP.NE.U32.AND UP0, UPT, UR38, URZ, UPT ;  /* 0x000000ff2600728c */ /* 0x000fe2000bf05070 */
[----:B------:R-:W-:Y:S02]  /*6120*/  HFMA2 R0, -RZ, RZ, 0, 5.9604644775390625e-08 ;  /* 0x00000001ff007431 */ /* 0x000fe400000001ff */
[----:B------:R-:W-:Y:S01]  /*6130*/  IMAD.MOV.U32 R96, RZ, RZ, 0x1 ;  /* 0x00000001ff607424 */ /* 0x000fe200078e00ff */
[----:B------:R-:W-:Y:S06]  /*6140*/  UISETP.NE.AND.EX UP0, UPT, UR39, URZ, UPT, UP0 ;  /* 0x000000ff2700728c */ /* 0x000fec000bf05300 */
[----:B------:R-:W-:Y:S05]  /*6150*/  PLOP3.LUT P2, PT, PT, PT, UP0, 0x80, 0x8 ;  /* 0x000000000008781c */ /* 0x000fea0003f4f008 */
[----:B------:R-:W1:Y:S01]  /*6160*/  @UP0 LDCU.64 UR6, c[0x0][0x888] ;  /* 0x00011100ff0607ac */ /* 0x000e620008000a00 */
[----:B------:R-:W-:Y:S07]  /*6170*/  @UP0 UIMAD UR4, UR36, UR44, URZ ;  /* 0x0000002c240402a4 */ /* 0x000fee000f8e02ff */
[----:B------:R-:W-:Y:S01]  /*6180*/  @!P2 PRMT R96, R0, 0x7610, R96 ;  /* 0x000076100060a816 */ /* 0x000fe20000000060 */
[----:B-1----:R-:W-:Y:S03]  /*6190*/  @UP0 UIMAD.WIDE UR6, UR4, 0x4, UR6 ;  /* 0x00000004040608a5 */ /* 0x002fe6000f8e0206 */
[----:B------:R-:W1:Y:S03]  /*61a0*/  @!UP0 LDCU UR4, c[0x0][0x880] ;  /* 0x00011000ff0487ac */ /* 0x000e660008000800 */
[----:B------:R-:W-:Y:S01]  /*61b0*/  IMAD.U32 R2, RZ, RZ, UR6 ;  /* 0x00000006ff027e24 */ /* 0x000fe2000f8e00ff */
[----:B------:R-:W-:Y:S05]  /*61c0*/  MOV R3, UR7 ;  /* 0x0000000700037c02 */ /* 0x000fea0008000f00 */
[----:B-----5:R2:W5:Y:S02]  /*61d0*/  @P2 LDG.E R49, desc[UR46][R2.64] ;  /* 0x0000002e02312981 */ /* 0x020564000c1e1900 */
[----:B-12---:R-:W-:Y:S02]  /*61e0*/  @!P2 IMAD.U32 R49, RZ, RZ, UR4 ;  /* 0x00000004ff31ae24 */ /* 0x006fe4000f8e00ff */
.L_x_110:
[----:B------:R-:W-:Y:S05]  /*61f0*/  @!P4 BRA `(.L_x_111) ;  /* 0x000000000020c947 */ /* 0x000fea0003800000 */
[----:B------:R-:W-:Y:S04]  /*6200*/  ISETP.NE.U32.AND P2, PT, R88, RZ, PT ;  /* 0x000000ff5800720c */ /* 0x000fe80003f45070 */
[----:B------:R-:W-:Y:S11]  /*6210*/  ISETP.NE.AND.EX P2, PT, R89, RZ, PT, P2 ;  /* 0x000000ff5900720c */ /* 0x000ff60003f45320 */
[----:B------:R-:W-:Y:S02]  /*6220*/  @!UPT UIADD3 URZ, UPT, UPT, URZ, URZ, URZ ;  /* 0x000000fffffff290 */ /* 0x000fe4000fffe0ff */
[----:B------:R-:W1:Y:S01]  /*6230*/  @P2 LDC.64 R2, c[0x0][0x8a8] ;  /* 0x00022a00ff022b82 */ /* 0x000e620000000a00 */
[----:B------:R-:W-:Y:S04]  /*6240*/  @P2 IMAD R0, R90, UR36, RZ ;  /* 0x000000245a002c24 */ /* 0x000fe8000f8e02ff */
[----:B-1----:R-:W-:Y:S05]  /*6250*/  @P2 IMAD.WIDE R2, R0, 0x4, R2 ;  /* 0x0000000400022825 */ /* 0x002fea00078e0202 */
[----:B-----5:R1:W5:Y:S02]  /*6260*/  @P2 LDG.E R47, desc[UR46][R2.64] ;  /* 0x0000002e022f2981 */ /* 0x020364000c1e1900 */
[----:B-1----:R-:W2:Y:S02]  /*6270*/  @!P2 LDC R47, c[0x0][0x8a0] ;  /* 0x00022800ff2fab82 */ /* 0x002ea40000000800 */
.L_x_111:
[----:B-----5:R-:W-:Y:S01]  /*6280*/  FSETP.NEU.AND P2, PT, R49, RZ, PT ;  /* 0x000000ff3100720b */ /* 0x020fe20003f4d000 */
[----:B------:R-:W-:Y:S01]  /*6290*/  BSSY B1, `(.L_x_112) ;  /* 0x0000042000017945 */ /* 0x000fe20003800000 */
[----:B------:R-:W-:Y:S01]  /*62a0*/  SEL R2, RZ, 0xffffffff, P3 ;  /* 0xffffffffff027807 */ /* 0x000fe20001800000 */
[----:B------:R-:W-:Y:S01]  /*62b0*/  IMAD.MOV.U32 R114, RZ, RZ, 0x1 ;  /* 0x00000001ff727424 */ /* 0x000fe200078e00ff */
[----:B------:R-:W-:Y:S01]  /*62c0*/  LOP3.LUT P3, RZ, R96, 0xff, RZ, 0xc0, !PT ;  /* 0x000000ff60ff7812 */ /* 0x000fe2000786c0ff */
[----:B------:R-:W-:Y:S01]  /*62d0*/  IMAD R48, R45, 0x80, R46 ;  /* 0x000000802d307824 */ /* 0x000fe200078e022e */
[----:B------:R-:W-:Y:S02]  /*62e0*/  @P1 SEL R0, RZ, 0xffffffff, P2 ;  /* 0xffffffffff001807 */ /* 0x000fe40001000000 */
[----:B------:R-:W-:Y:S02]  /*62f0*/  CS2R R86, SRZ ;  /* 0x0000000000567805 */ /* 0x000fe4000001ff00 */
[----:B------:R-:W-:Y:S02]  /*6300*/  LEA R3, R105, UR49, 0x3 ;  /* 0x0000003169037c11 */ /* 0x000fe4000f8e18ff */
[----:B------:R-:W-:Y:S02]  /*6310*/  CS2R R84, SRZ ;  /* 0x0000000000547805 */ /* 0x000fe4000001ff00 */
[----:B------:R-:W-:Y:S02]  /*6320*/  @P0 SEL R0, R2, R0, !P3 ;  /* 0x0000000002000207 */ /* 0x000fe40005800000 */
[----:B------:R-:W-:Y:S02]  /*6330*/  CS2R R82, SRZ ;  /* 0x0000000000527805 */ /* 0x000fe4000001ff00 */
[----:B------:R-:W-:Y:S02]  /*6340*/  LEA R111, R45, UR49, 0x3 ;  /* 0x000000312d6f7c11 */ /* 0x000fe4000f8e18ff */
[----:B------:R-:W-:Y:S02]  /*6350*/  CS2R R80, SRZ ;  /* 0x0000000000507805 */ /* 0x000fe4000001ff00 */
[----:B------:R-:W-:Y:S02]  /*6360*/  @P1 LOP3.LUT R0, R0, 0x1, RZ, 0xc0, !PT ;  /* 0x0000000100001812 */ /* 0x000fe400078ec0ff */
[----:B------:R-:W-:Y:S02]  /*6370*/  SHF.L.U32 R4, R107, 0x1f, RZ ;  /* 0x0000001f6b047819 */ /* 0x000fe400000006ff */
[----:B------:R-:W-:Y:S04]  /*6380*/  ISETP.NE.U32.OR P5, PT, R0, 0x1, !P1 ;  /* 0x000000010000780c */ /* 0x000fe80004fa5470 */
[----:B------:R-:W-:Y:S09]  /*6390*/  P2R R117, PR, RZ, 0x20 ;  /* 0x00000020ff757803 */ /* 0x000ff20000000000 */
[----:B------:R-:W-:Y:S04]  /*63a0*/  @P5 SHF.L.U32 R0, R104, 0x1f, RZ ;  /* 0x0000001f68005819 */ /* 0x000fe800000006ff */
[----:B------:R1:W3:Y:S01]  /*63b0*/  @P5 SYNCS.PHASECHK.TRANS64.TRYWAIT P1, [R3+URZ+0x80], R0 ;  /* 0x00008000030055a7 */ /* 0x0002e200080211ff */
[----:B------:R4:W2:Y:S01]  /*63c0*/  SYNCS.PHASECHK.TRANS64.TRYWAIT P0, [R111+URZ+0xf0], R4 ;  /* 0x0000f0046f0075a7 */ /* 0x0008a200080011ff */
[----:B-1----:R-:W-:Y:S02]  /*63d0*/  SEL R0, RZ, 0xffffffff, P2 ;  /* 0xffffffffff007807 */ /* 0x002fe40001000000 */
[----:B------:R-:W-:Y:S11]  /*63e0*/  PLOP3.LUT P2, PT, PT, PT, UP1, 0x80, 0x8 ;  /* 0x000000000008781c */ /* 0x000ff60003f4f018 */
[----:B------:R-:W-:Y:S02]  /*63f0*/  @!UPT UIADD3 URZ, UPT, UPT, URZ, URZ, URZ ;  /* 0x000000fffffff290 */ /* 0x000fe4000fffe0ff */
[----:B------:R-:W-:Y:S04]  /*6400*/  @P2 SEL R0, R2, R0, !P3 ;  /* 0x0000000002002207 */ /* 0x000fe80005800000 */
[----:B------:R-:W-:Y:S04]  /*6410*/  LOP3.LUT R0, R0, 0x1, RZ, 0xc0, !PT ;  /* 0x0000000100007812 */ /* 0x000fe800078ec0ff */
[----:B------:R-:W-:Y:S04]  /*6420*/  ISETP.NE.U32.AND P4, PT, R0, 0x1, PT ;  /* 0x000000010000780c */ /* 0x000fe80003f85070 */
[----:B------:R-:W-:Y:S02]  /*6430*/  P2R R115, PR, RZ, 0x10 ;  /* 0x00000010ff737803 */ /* 0x000fe40000000000 */
[----:B---3--:R-:W-:Y:S01]  /*6440*/  @P5 SEL R114, RZ, 0x1, !P1 ;  /* 0x00000001ff725807 */ /* 0x008fe20004800000 */
[----:B--2-4-:R-:W-:Y:S06]  /*6450*/  @!P5 BRA `(.L_x_113) ;  /* 0x000000000094d947 */ /* 0x014fec0003800000 */
[----:B------:R-:W-:Y:S01]  /*6460*/  @P4 IMAD R5, R105, 0x1000, R100 ;  /* 0x0000100069054824 */ /* 0x000fe200078e0264 */
[----:B------:R-:W-:Y:S01]  /*6470*/  LOP3.LUT P5, RZ, R101, 0x80, RZ, 0xc0, !PT ;  /* 0x0000008065ff7812 */ /* 0x000fe200078ac0ff */
[----:B------:R-:W-:Y:S01]  /*6480*/  BSSY B0, `(.L_x_114) ;  /* 0x0000010000007945 */ /* 0x000fe20003800000 */
[----:B------:R-:W-:Y:S01]  /*6490*/  ISETP.NE.AND P2, PT, R114, RZ, PT ;  /* 0x000000ff7200720c */ /* 0x000fe20003f45270 */
[----:B------:R-:W-:Y:S01]  /*64a0*/  @P4 VIADD R2, R5, UR49 ;  /* 0x0000003105024c36 */ /* 0x000fe20008000000 */
[----:B------:R-:W-:Y:S02]  /*64b0*/  PLOP3.LUT P1, PT, PT, PT, PT, 0x8, 0x80 ;  /* 0x000000000080781c */ /* 0x000fe40003f2e170 */
[----:B------:R-:W-:Y:S02]  /*64c0*/  CS2R R82, SRZ ;  /* 0x0000000000527805 */ /* 0x000fe4000001ff00 */
[----:B------:R-:W-:Y:S01]  /*64d0*/  @P4 PLOP3.LUT P1, PT, P5, PT, PT, 0x80, 0x8 ;  /* 0x000000000008481c */ /* 0x000fe20002f2f070 */
[C---:B------:R-:W-:Y:S01]  /*64e0*/  @P4 VIADD R0, R2.reuse, 0x200 ;  /* 0x0000020002004836 */ /* 0x040fe20000000000 */
[----:B------:R-:W-:Y:S01]  /*64f0*/  CS2R R80, SRZ ;  /* 0x0000000000507805 */ /* 0x000fe2000001ff00 */
[----:B------:R-:W-:Y:S01]  /*6500*/  @P4 VIADD R2, R2, 0x210 ;  /* 0x0000021002024836 */ /* 0x000fe20000000000 */
[----:B------:R-:W-:Y:S02]  /*6510*/  CS2R R86, SRZ ;  /* 0x0000000000567805 */ /* 0x000fe4000001ff00 */
[----:B------:R-:W-:Y:S07]  /*6520*/  CS2R R84, SRZ ;  /* 0x0000000000547805 */ /* 0x000fee000001ff00 */
[----:B------:R-:W-:Y:S01]  /*6530*/  @P1 VIADD R2, R0, 0xfffffff0 ;  /* 0xfffffff000021836 */ /* 0x000fe20000000000 */
[----:B------:R-:W-:Y:S06]  /*6540*/  @P2 BRA `(.L_x_115) ;  /* 0x00000000000c2947 */ /* 0x000fec0003800000 */
[----:B------:R-:W-:Y:S04]  /*6550*/  SHF.L.U32 R0, R104, 0x1f, RZ ;  /* 0x0000001f68007819 */ /* 0x000fe800000006ff */
[----:B------:R-:W1:Y:S02]  /*6560*/  SYNCS.PHASECHK.TRANS64.TRYWAIT P1, [R3+URZ+0x80], R0 ;  /* 0x00008000030075a7 */ /* 0x000e6400080211ff */
[----:B-1----:R-:W-:Y:S05]  /*6570*/  @!P1 BRA `(.L_x_116) ;  /* 0x0000004000fc9947 */ /* 0x002fea0003800000 */
.L_x_115:
[----:B------:R-:W-:Y:S05]  /*6580*/  BSYNC B0 ;  /* 0x0000000000007941 */ /* 0x000fea0003800000 */
.L_x_114:
[----:B------:R-:W-:Y:S01]  /*6590*/  ISETP.NE.AND P1, PT, R115, RZ, PT ;  /* 0x000000ff7300720c */ /* 0x000fe20003f25270 */
[----:B-1----:R-:W-:Y:S02]  /*65a0*/  VIADD R3, R3, 0xa0 ;  /* 0x000000a003037836 */ /* 0x002fe40000000000 */
[----:B------:R-:W-:Y:S02]  /*65b0*/  IMAD.U32 R0, RZ, RZ, UR37 ;  /* 0x00000025ff007e24 */ /* 0x000fe4000f8e00ff */
[----:B------:R-:W-:Y:S03]  /*65c0*/  VIADD R105, R105, 0x1 ;  /* 0x0000000169697836 */ /* 0x000fe60000000000 */
[----:B------:R-:W-:Y:S05]  /*65d0*/  PRMT R0, R0, 0x654, R3 ;  /* 0x0000065400007816 */ /* 0x000fea0000000003 */
[----:B------:R1:W2:Y:S04]  /*65e0*/  @P1 LDS.128 R80, [R5+UR49+0x200] ;  /* 0x0002003105501984 */ /* 0x0002a80008000c00 */
[----:B------:R1:W3:Y:S01]  /*65f0*/  @P1 LDS.128 R84, [R2] ;  /* 0x0000000002541984 */ /* 0x0002e20000000c00 */
[C---:B------:R-:W-:Y:S01]  /*6600*/  ISETP.NE.AND P1, PT, R105.reuse, 0x4, PT ;  /* 0x000000046900780c */ /* 0x040fe20003f25270 */
[----:B------:R-:W-:Y:S01]  /*6610*/  @!PT LDS RZ, [RZ] ;  /* 0x00000000fffff984 */ /* 0x000fe20000000800 */
[----:B------:R-:W-:Y:S01]  /*6620*/  @!PT LDS RZ, [RZ] ;  /* 0x00000000fffff984 */ /* 0x000fe20000000800 */
[----:B------:R-:W-:Y:S01]  /*6630*/  @!PT LDS RZ, [RZ] ;  /* 0x00000000fffff984 */ /* 0x000fe20000000800 */
[----:B------:R-:W-:Y:S01]  /*6640*/  @!PT LDS RZ, [RZ] ;  /* 0x00000000fffff984 */ /* 0x000fe20000000800 */
[----:B------:R4:W-:Y:S06]  /*6650*/  MEMBAR.ALL.CTA ;  /* 0x0000000000007992 */ /* 0x0009ec0000008000 */
[----:B----4-:R-:W4:Y:S01]  /*6660*/  FENCE.VIEW.ASYNC.S ;  /* 0x00000000000073c6 */ /* 0x010f220000000000 */
[----:B------:R-:W-:Y:S01]  /*6670*/  SEL R105, R105, RZ, P1 ;  /* 0x000000ff69697207 */ /* 0x000fe20000800000 */
[----:B----4-:R4:W-:Y:S02]  /*6680*/  SYNCS.ARRIVE.TRANS64.RED.A1T0 RZ, [R0+URZ], RZ ;  /* 0x000000ff00ff79a7 */ /* 0x0109e400081004ff */
[----:B----4-:R-:W-:Y:S04]  /*6690*/  SEL R0, RZ, 0x1, P1 ;  /* 0x00000001ff007807 */ /* 0x010fe80000800000 */
[----:B-12---:R-:W-:Y:S02]  /*66a0*/  LOP3.LUT R104, R104, R0, RZ, 0x3c, !PT ;  /* 0x0000000068687212 */ /* 0x006fe400078e3cff */
.L_x_113:
[----:B------:R-:W-:Y:S05]  /*66b0*/  BSYNC B1 ;  /* 0x0000000000017941 */ /* 0x000fea0003800000 */
.L_x_112:
[----:B------:R-:W-:Y:S04]  /*66c0*/  SHF.R.U32.HI R0, RZ, 0x15, R48 ;  /* 0x00000015ff007819 */ /* 0x000fe80000011630 */
[----:B------:R-:W-:Y:S01]  /*66d0*/  LOP3.LUT P1, RZ, R0, 0x3, R102, 0x48, !PT ;  /* 0x0000000300ff7812 */ /* 0x000fe20007824866 */
[----:B------:R-:W-:Y:S01]  /*66e0*/  @!UPT UIADD3 URZ, UPT, UPT, URZ, URZ, URZ ;  /* 0x000000fffffff290 */ /* 0x000fe2000fffe0ff */
[----:B------:R-:W-:Y:S11]  /*66f0*/  @P0 BRA `(.L_x_117) ;  /* 0x0000000000080947 */ /* 0x000ff60003800000 */
[----:B------:R-:W1:Y:S02]  /*6700*/  SYNCS.PHASECHK.TRANS64.TRYWAIT P0, [R111+URZ+0xf0], R4 ;  /* 0x0000f0046f0075a7 */ /* 0x000e6400080011ff */
[----:B-1----:R-:W-:Y:S05]  /*6710*/  @!P0 BRA `(.L_x_118) ;  /* 0x0000004000a88947 */ /* 0x002fea0003800000 */
.L_x_117:
[----:B------:R-:W-:Y:S05]  /*6720*/  @!P1 BRA `(.L_x_119) ;  /* 0x0000000000409947 */ /* 0x000fea0003800000 */
[----:B------:R-:W2:Y:S01]  /*6730*/  LDCU.64 UR8, c[0x4][0x78] ;  /* 0x01000f00ff0877ac */ /* 0x000ea20008000a00 */
[----:B------:R-:W-:Y:S01]  /*6740*/  MOV R3, 0x0 ;  /* 0x0000000000037802 */ /* 0x000fe20000000f00 */
[----:B------:R-:W-:Y:S02]  /*6750*/  HFMA2 R12, -RZ, RZ, 0, 5.9604644775390625e-08 ;  /* 0x00000001ff0c7431 */ /* 0x000fe400000001ff */
[----:B------:R-:W-:Y:S02]  /*6760*/  IMAD.MOV.U32 R8, RZ, RZ, 0x192 ;  /* 0x00000192ff087424 */ /* 0x000fe400078e00ff */
[----:B------:R-:W-:Y:S01]  /*6770*/  IMAD.MOV.U32 R13, RZ, RZ, RZ ;  /* 0x000000ffff0d7224 */ /* 0x000fe200078e00ff */
[----:B------:R-:W4:Y:S01]  /*6780*/  LDCU.64 UR6, c[0x4][0x80] ;  /* 0x01001000ff0677ac */ /* 0x000f220008000a00 */
[----:B------:R-:W3:Y:S01]  /*6790*/  LDC.64 R2, c[0x4][R3] ;  /* 0x0100000003027b82 */ /* 0x000ee20000000a00 */
[----:B------:R-:W5:Y:S01]  /*67a0*/  LDCU.64 UR4, c[0x4][0x18] ;  /* 0x01000300ff0477ac */ /* 0x000f620008000a00 */
[----:B--2---:R-:W-:Y:S01]  /*67b0*/  MOV R5, UR9 ;  /* 0x0000000900057c02 */ /* 0x004fe20008000f00 */
[----:B-1----:R-:W-:Y:S01]  /*67c0*/  IMAD.U32 R4, RZ, RZ, UR8 ;  /* 0x00000008ff047e24 */ /* 0x002fe2000f8e00ff */
[----:B----4-:R-:W-:Y:S01]  /*67d0*/  MOV R7, UR7 ;  /* 0x0000000700077c02 */ /* 0x010fe20008000f00 */
[----:B------:R-:W-:Y:S01]  /*67e0*/  IMAD.U32 R6, RZ, RZ, UR6 ;  /* 0x00000006ff067e24 */ /* 0x000fe2000f8e00ff */
[----:B-----5:R-:W-:Y:S01]  /*67f0*/  MOV R11, UR5 ;  /* 0x00000005000b7c02 */ /* 0x020fe20008000f00 */
[----:B------:R-:W-:Y:S02]  /*6800*/  IMAD.U32 R10, RZ, RZ, UR4 ;  /* 0x00000004ff0a7e24 */ /* 0x000fe4000f8e00ff */
[----:B------:R-:W-:Y:S07]  /*6810*/  LEPC R20, `(.L_x_119) ;  /* 0x000000001014794e */ /* 0x000fee0000000000 */
[----:B---3--:R-:W-:Y:S05]  /*6820*/  CALL.ABS.NOINC R2 ;  /* 0x0000000002007343 */ /* 0x008fea0003c00000 */
.L_x_119:
[----:B-1----:R-:W-:Y:S01]  /*6830*/  F2FP.F16.E5M2.UNPACK_B R4, R81 ;  /* 0x00000051ff04723e */ /* 0x002fe200020004ff */
[----:B------:R-:W-:Y:S05]  /*6840*/  WARPSYNC.ALL ;  /* 0x0000000000007948 */ /* 0x000fea0003800000 */
[----:B------:R-:W-:Y:S01]  /*6850*/  R2UR UR4, R48 ;  /* 0x00000000300472ca */ /* 0x000fe200000e0000 */
[--C-:B------:R-:W-:Y:S01]  /*6860*/  HADD2.F32 R53, -RZ, R4.reuse.H0_H0 ;  /* 0x20000004ff357230 */ /* 0x100fe20000004100 */
[-C--:B------:R-:W-:Y:S01]  /*6870*/  F2FP.F16.E5M2.UNPACK_B R3, R80.reuse ;  /* 0x00000050ff03723e */ /* 0x080fe200020004ff */
[----:B------:R-:W-:Y:S01]  /*6880*/  HADD2.F32 R54, -RZ, R4.H1_H1 ;  /* 0x30000004ff367230 */ /* 0x000fe20000004100 */
[----:B------:R-:W-:Y:S01]  /*6890*/  F2FP.F16.E5M2.UNPACK_B R0, R80.H1 ;  /* 0x00000050ff00723e */ /* 0x000fe200030004ff */
[----:B------:R-:W-:Y:S01]  /*68a0*/  BSSY.RECONVERGENT B0, `(.L_x_120) ;  /* 0x000009e000007945 */ /* 0x000fe20003800200 */
[----:B------:R-:W-:Y:S01]  /*68b0*/  F2FP.F16.E5M2.UNPACK_B R64, R83.H1 ;  /* 0x00000053ff40723e */ /* 0x000fe200030004ff */
[--C-:B------:R-:W-:Y:S01]  /*68c0*/  HADD2.F32 R2, -RZ, R3.reuse.H0_H0 ;  /* 0x20000003ff027230 */ /* 0x100fe20000004100 */
[----:B---3--:R-:W-:Y:S01]  /*68d0*/  F2FP.F16.E5M2.UNPACK_B R74, R86 ;  /* 0x00000056ff4a723e */ /* 0x008fe200020004ff */
[----:B------:R-:W-:Y:S01]  /*68e0*/  HADD2.F32 R50, -RZ, R3.H1_H1 ;  /* 0x30000003ff327230 */ /* 0x000fe20000004100 */
[----:B------:R-:W-:Y:S01]  /*68f0*/  F2FP.F16.E5M2.UNPACK_B R3, R81.H1 ;  /* 0x00000051ff03723e */ /* 0x000fe200030004ff */
[--C-:B------:R-:W-:Y:S01]  /*6900*/  HADD2.F32 R51, -RZ, R0.reuse.H0_H0 ;  /* 0x20000000ff337230 */ /* 0x100fe20000004100 */
[----:B------:R-:W-:Y:S01]  /*6910*/  MOV R116, 0x10 ;  /* 0x0000001000747802 */ /* 0x000fe20000000f00 */
[----:B------:R-:W-:Y:S01]  /*6920*/  HADD2.F32 R52, -RZ, R0.H1_H1 ;  /* 0x30000000ff347230 */ /* 0x000fe20000004100 */
[-C--:B------:R-:W-:Y:S01]  /*6930*/  F2FP.F16.E5M2.UNPACK_B R0, R82.reuse ;  /* 0x00000052ff00723e */ /* 0x080fe200020004ff */
[----:B------:R-:W1:Y:S01]  /*6940*/  LDTM.x32 R4, tmem[UR4] ;  /* 0x00000004000479ee */ /* 0x000e6200082c0000 */
[----:B------:R-:W-:Y:S01]  /*6950*/  LOP3.LUT P5, RZ, R101, 0x80, RZ, 0xc0, !PT ;  /* 0x0000008065ff7812 */ /* 0x000fe200078ac0ff */
[--C-:B------:R-:W-:Y:S01]  /*6960*/  HADD2.F32 R55, -RZ, R3.reuse.H0_H0 ;  /* 0x20000003ff377230 */ /* 0x100fe20000004100 */
[----:B------:R-:W-:Y:S01]  /*6970*/  IADD3 R113, PT, PT, R100, UR49, RZ ;  /* 0x0000003164717c10 */ /* 0x000fe2000fffe0ff */
[--C-:B------:R-:W-:Y:S01]  /*6980*/  HADD2.F32 R57, -RZ, R0.reuse.H0_H0 ;  /* 0x20000000ff397230 */ /* 0x100fe20000004100 */
[----:B------:R-:W-:Y:S01]  /*6990*/  SEL R116, R116, 0xfffffff0, !P5 ;  /* 0xfffffff074747807 */ /* 0x000fe20006800000 */
[----:B------:R-:W-:Y:S01]  /*69a0*/  HADD2.F32 R58, -RZ, R0.H1_H1 ;  /* 0x30000000ff3a7230 */ /* 0x000fe20000004100 */
[----:B------:R-:W-:Y:S01]  /*69b0*/  F2FP.F16.E5M2.UNPACK_B R0, R83 ;  /* 0x00000053ff00723e */ /* 0x000fe200020004ff */
[----:B------:R-:W-:Y:S01]  /*69c0*/  HADD2.F32 R56, -RZ, R3.H1_H1 ;  /* 0x30000003ff387230 */ /* 0x000fe20000004100 */
[----:B------:R-:W-:Y:S01]  /*69d0*/  F2FP.F16.E5M2.UNPACK_B R3, R82.H1 ;  /* 0x00000052ff03723e */ /* 0x000fe200030004ff */
[----:B------:R-:W-:Y:S01]  /*69e0*/  HADD2.F32 R73, -RZ, R74.H0_H0 ;  /* 0x2000004aff497230 */ /* 0x000fe20000004100 */
[----:B------:R-:W-:Y:S01]  /*69f0*/  IADD3 R113, PT, PT, R113, R116, RZ ;  /* 0x0000007471717210 */ /* 0x000fe20007ffe0ff */
[--C-:B------:R-:W-:Y:S01]  /*6a00*/  HADD2.F32 R61, -RZ, R0.reuse.H0_H0 ;  /* 0x20000000ff3d7230 */ /* 0x100fe20000004100 */
[----:B------:R-:W-:Y:S01]  /*6a10*/  ISETP.NE.AND P0, PT, R109, RZ, PT ;  /* 0x000000ff6d00720c */ /* 0x000fe20003f05270 */
[----:B------:R-:W-:Y:S01]  /*6a20*/  HADD2.F32 R62, -RZ, R0.H1_H1 ;  /* 0x30000000ff3e7230 */ /* 0x000fe20000004100 */
[-C--:B------:R-:W-:Y:S01]  /*6a30*/  F2FP.F16.E5M2.UNPACK_B R0, R84.reuse.H1 ;  /* 0x00000054ff00723e */ /* 0x080fe200030004ff */
[--C-:B------:R-:W-:Y:S01]  /*6a40*/  HADD2.F32 R59, -RZ, R3.reuse.H0_H0 ;  /* 0x20000003ff3b7230 */ /* 0x100fe20000004100 */
[----:B------:R-:W-:Y:S01]  /*6a50*/  ISETP.NE.AND P6, PT, R117, RZ, PT ;  /* 0x000000ff7500720c */ /* 0x000fe20003fc5270 */
[----:B------:R-:W-:Y:S01]  /*6a60*/  HADD2.F32 R60, -RZ, R3.H1_H1 ;  /* 0x30000003ff3c7230 */ /* 0x000fe20000004100 */
[----:B------:R-:W-:Y:S01]  /*6a70*/  F2FP.F16.E5M2.UNPACK_B R3, R84 ;  /* 0x00000054ff03723e */ /* 0x000fe200020004ff */
[--C-:B------:R-:W-:Y:S02]  /*6a80*/  HADD2.F32 R67, -RZ, R0.reuse.H0_H0 ;  /* 0x20000000ff437230 */ /* 0x100fe40000004100 */
[----:B------:R-:W-:Y:S01]  /*6a90*/  HADD2.F32 R68, -RZ, R0.H1_H1 ;  /* 0x30000000ff447230 */ /* 0x000fe20000004100 */
[----:B------:R-:W-:Y:S01]  /*6aa0*/  F2FP.F16.E5M2.UNPACK_B R0, R85.H1 ;  /* 0x00000055ff00723e */ /* 0x000fe200030004ff */
[--C-:B------:R-:W-:Y:S02]  /*6ab0*/  HADD2.F32 R65, -RZ, R3.reuse.H0_H0 ;  /* 0x20000003ff417230 */ /* 0x100fe40000004100 */
[C---:B-1----:R-:W-:Y:S01]  /*6ac0*/  FMUL R7, R47.reuse, R7 ;  /* 0x000000072f077220 */ /* 0x042fe20000400000 */
[----:B------:R-:W-:Y:S01]  /*6ad0*/  HADD2.F32 R66, -RZ, R3.H1_H1 ;  /* 0x30000003ff427230 */ /* 0x000fe20000004100 */
[----:B------:R-:W-:Y:S01]  /*6ae0*/  F2FP.F16.E5M2.UNPACK_B R3, R85 ;  /* 0x00000055ff03723e */ /* 0x000fe200020004ff */
[--C-:B------:R-:W-:Y:S02]  /*6af0*/  HADD2.F32 R71, -RZ, R0.reuse.H0_H0 ;  /* 0x20000000ff477230 */ /* 0x100fe40000004100 */
[----:B------:R-:W-:Y:S02]  /*6b00*/  HADD2.F32 R72, -RZ, R0.H1_H1 ;  /* 0x30000000ff487230 */ /* 0x000fe40000004100 */
[----:B------:R-:W-:Y:S01]  /*6b10*/  FMUL R0, R47, R4 ;  /* 0x000000042f007220 */ /* 0x000fe20000400000 */
[--C-:B------:R-:W-:Y:S01]  /*6b20*/  HADD2.F32 R69, -RZ, R3.reuse.H0_H0 ;  /* 0x20000003ff457230 */ /* 0x100fe20000004100 */
[----:B------:R-:W-:Y:S01]  /*6b30*/  F2FP.F16.E5M2.UNPACK_B R4, R87 ;  /* 0x00000057ff04723e */ /* 0x000fe200020004ff */
[----:B------:R-:W-:Y:S01]  /*6b40*/  HADD2.F32 R70, -RZ, R3.H1_H1 ;  /* 0x30000003ff467230 */ /* 0x000fe20000004100 */
[----:B------:R-:W-:Y:S01]  /*6b50*/  F2FP.F16.E5M2.UNPACK_B R3, R86.H1 ;  /* 0x00000056ff03723e */ /* 0x000fe200030004ff */
[----:B------:R-:W-:Y:S01]  /*6b60*/  FFMA R0, R49, R2, R0 ;  /* 0x0000000231007223 */ /* 0x000fe20000000000 */
[----:B------:R-:W-:Y:S01]  /*6b70*/  FMUL R2, R47, R5 ;  /* 0x000000052f027220 */ /* 0x000fe20000400000 */
[----:B------:R-:W-:Y:S01]  /*6b80*/  HADD2.F32 R74, -RZ, R74.H1_H1 ;  /* 0x3000004aff4a7230 */ /* 0x000fe20000004100 */
[----:B------:R-:W-:Y:S01]  /*6b90*/  F2FP.F16.E5M2.UNPACK_B R5, R87.H1 ;  /* 0x00000057ff05723e */ /* 0x000fe200030004ff */
[--C-:B------:R-:W-:Y:S02]  /*6ba0*/  HADD2.F32 R75, -RZ, R3.reuse.H0_H0 ;  /* 0x20000003ff4b7230 */ /* 0x100fe40000004100 */
[----:B------:R-:W-:Y:S01]  /*6bb0*/  FFMA R2, R49, R50, R2 ;  /* 0x0000003231027223 */ /* 0x000fe20000000002 */
[----:B------:R-:W-:Y:S02]  /*6bc0*/  HADD2.F32 R76, -RZ, R3.H1_H1 ;  /* 0x30000003ff4c7230 */ /* 0x000fe40000004100 */
[C---:B------:R-:W-:Y:S01]  /*6bd0*/  FMUL R3, R47.reuse, R6 ;  /* 0x000000062f037220 */ /* 0x040fe20000400000 */
[--C-:B------:R-:W-:Y:S02]  /*6be0*/  HADD2.F32 R50, -RZ, R4.reuse.H0_H0 ;  /* 0x20000004ff327230 */ /* 0x100fe40000004100 */
[C---:B------:R-:W-:Y:S01]  /*6bf0*/  FMUL R6, R47.reuse, R11 ;  /* 0x0000000b2f067220 */ /* 0x040fe20000400000 */
[----:B------:R-:W-:Y:S01]  /*6c00*/  FMUL R11, R47, R16 ;  /* 0x000000102f0b7220 */ /* 0x000fe20000400000 */
[C---:B------:R-:W-:Y:S01]  /*6c10*/  FFMA R3, R49.reuse, R51, R3 ;  /* 0x0000003331037223 */ /* 0x040fe20000000003 */
[----:B------:R-:W-:Y:S01]  /*6c20*/  FFMA R7, R49, R52, R7 ;  /* 0x0000003431077223 */ /* 0x000fe20000000007 */
[----:B------:R-:W-:Y:S02]  /*6c30*/  HADD2.F32 R51, -RZ, R4.H1_H1 ;  /* 0x30000004ff337230 */ /* 0x000fe40000004100 */
[C---:B------:R-:W-:Y:S01]  /*6c40*/  FMUL R4, R47.reuse, R9 ;  /* 0x000000092f047220 */ /* 0x040fe20000400000 */
[--C-:B------:R-:W-:Y:S02]  /*6c50*/  HADD2.F32 R52, -RZ, R5.reuse.H0_H0 ;  /* 0x20000005ff347230 */ /* 0x100fe40000004100 */
[----:B------:R-:W-:Y:S01]  /*6c60*/  FMUL R16, R47, R21 ;  /* 0x000000152f107220 */ /* 0x000fe20000400000 */
[----:B------:R-:W-:Y:S01]  /*6c70*/  F2FP.SATFINITE.E5M2.F32.PACK_AB_MERGE_C R78, R7, R3, RZ ;  /* 0x00000003074e723e */ /* 0x000fe200048060ff */
[C---:B------:R-:W-:Y:S01]  /*6c80*/  FMUL R3, R47.reuse, R8 ;  /* 0x000000082f037220 */ /* 0x040fe20000400000 */
[----:B------:R-:W-:Y:S02]  /*6c90*/  HADD2.F32 R77, -RZ, R5.H1_H1 ;  /* 0x30000005ff4d7230 */ /* 0x000fe40000004100 */
[C---:B------:R-:W-:Y:S01]  /*6ca0*/  FMUL R7, R47.reuse, R12 ;  /* 0x0000000c2f077220 */ /* 0x040fe20000400000 */
[----:B------:R-:W-:Y:S01]  /*6cb0*/  FMUL R8, R47, R13 ;  /* 0x0000000d2f087220 */ /* 0x000fe20000400000 */
[C---:B------:R-:W-:Y:S01]  /*6cc0*/  FFMA R3, R49.reuse, R53, R3 ;  /* 0x0000003531037223 */ /* 0x040fe20000000003 */
[----:B------:R-:W-:Y:S01]  /*6cd0*/  FFMA R4, R49, R54, R4 ;  /* 0x0000003631047223 */ /* 0x000fe20000000004 */
[C---:B------:R-:W-:Y:S01]  /*6ce0*/  FMUL R12, R47.reuse, R17 ;  /* 0x000000112f0c7220 */ /* 0x040fe20000400000 */
[C---:B------:R-:W-:Y:S01]  /*6cf0*/  FMUL R5, R47.reuse, R10 ;  /* 0x0000000a2f057220 */ /* 0x040fe20000400000 */
[C---:B------:R-:W-:Y:S01]  /*6d00*/  FMUL R9, R47.reuse, R14 ;  /* 0x0000000e2f097220 */ /* 0x040fe20000400000 */
[C---:B------:R-:W-:Y:S01]  /*6d10*/  FMUL R10, R47.reuse, R15 ;  /* 0x0000000f2f0a7220 */ /* 0x040fe20000400000 */
[----:B------:R-:W-:Y:S01]  /*6d20*/  FMUL R15, R47, R20 ;  /* 0x000000142f0f7220 */ /* 0x000fe20000400000 */
[C---:B------:R-:W-:Y:S01]  /*6d30*/  FFMA R5, R49.reuse, R55, R5 ;  /* 0x0000003731057223 */ /* 0x040fe20000000005 */
[C---:B------:R-:W-:Y:S01]  /*6d40*/  FFMA R6, R49.reuse, R56, R6 ;  /* 0x0000003831067223 */ /* 0x040fe20000000006 */
[C---:B------:R-:W-:Y:S01]  /*6d50*/  FFMA R7, R49.reuse, R57, R7 ;  /* 0x0000003931077223 */ /* 0x040fe20000000007 */
[C---:B------:R-:W-:Y:S01]  /*6d60*/  FFMA R8, R49.reuse, R58, R8 ;  /* 0x0000003a31087223 */ /* 0x040fe20000000008 */
[--C-:B------:R-:W-:Y:S02]  /*6d70*/  HADD2.F32 R63, -RZ, R64.reuse.H0_H0 ;  /* 0x20000040ff3f7230 */ /* 0x100fe40000004100 */
[C---:B------:R-:W-:Y:S01]  /*6d80*/  FFMA R9, R49.reuse, R59, R9 ;  /* 0x0000003b31097223 */ /* 0x040fe20000000009 */
[----:B------:R-:W-:Y:S01]  /*6d90*/  F2FP.SATFINITE.E5M2.F32.PACK_AB_MERGE_C R5, R6, R5, RZ ;  /* 0x000000050605723e */ /* 0x000fe200048060ff */
[C---:B------:R-:W-:Y:S01]  /*6da0*/  FFMA R10, R49.reuse, R60, R10 ;  /* 0x0000003c310a7223 */ /* 0x040fe2000000000a */
[C---:B------:R-:W-:Y:S01]  /*6db0*/  FFMA R11, R49.reuse, R61, R11 ;  /* 0x0000003d310b7223 */ /* 0x040fe2000000000b */
[----:B------:R-:W-:Y:S01]  /*6dc0*/  FFMA R12, R49, R62, R12 ;  /* 0x0000003e310c7223 */ /* 0x000fe2000000000c */
[C---:B------:R-:W-:Y:S01]  /*6dd0*/  FMUL R20, R47.reuse, R25 ;  /* 0x000000192f147220 */ /* 0x040fe20000400000 */
[C---:B------:R-:W-:Y:S01]  /*6de0*/  FMUL R25, R47.reuse, R30 ;  /* 0x0000001e2f197220 */ /* 0x040fe20000400000 */
[C---:B------:R-:W-:Y:S01]  /*6df0*/  FMUL R30, R47.reuse, R35 ;  /* 0x000000232f1e7220 */ /* 0x040fe20000400000 */
[----:B------:R-:W-:Y:S01]  /*6e00*/  F2FP.SATFINITE.E5M2.F32.PACK_AB_MERGE_C R9, R10, R9, RZ ;  /* 0x000000090a09723e */ /* 0x000fe200048060ff */
[----:B------:R-:W-:Y:S02]  /*6e10*/  HADD2.F32 R64, -RZ, R64.H1_H1 ;  /* 0x30000040ff407230 */ /* 0x000fe40000004100 */
[C---:B------:R-:W-:Y:S01]  /*6e20*/  FMUL R13, R47.reuse, R18 ;  /* 0x000000122f0d7220 */ /* 0x040fe20000400000 */
[C---:B------:R-:W-:Y:S01]  /*6e30*/  FMUL R14, R47.reuse, R19 ;  /* 0x000000132f0e7220 */ /* 0x040fe20000400000 */
[C---:B------:R-:W-:Y:S01]  /*6e40*/  FMUL R17, R47.reuse, R22 ;  /* 0x000000162f117220 */ /* 0x040fe20000400000 */
[----:B------:R-:W-:Y:S01]  /*6e50*/  FMUL R18, R47, R23 ;  /* 0x000000172f127220 */ /* 0x000fe20000400000 */
[C---:B------:R-:W-:Y:S01]  /*6e60*/  FFMA R13, R49.reuse, R63, R13 ;  /* 0x0000003f310d7223 */ /* 0x040fe2000000000d */
[C---:B------:R-:W-:Y:S01]  /*6e70*/  FFMA R14, R49.reuse, R64, R14 ;  /* 0x00000040310e7223 */ /* 0x040fe2000000000e */
[----:B------:R-:W-:Y:S01]  /*6e80*/  FFMA R15, R49, R65, R15 ;  /* 0x00000041310f7223 */ /* 0x000fe2000000000f */
[----:B------:R-:W-:Y:S01]  /*6e90*/  FMUL R19, R47, R24 ;  /* 0x000000182f137220 */ /* 0x000fe20000400000 */
[C---:B------:R-:W-:Y:S01]  /*6ea0*/  FFMA R16, R49.reuse, R66, R16 ;  /* 0x0000004231107223 */ /* 0x040fe20000000010 */
[----:B------:R-:W-:Y:S01]  /*6eb0*/  FFMA R17, R49, R67, R17 ;  /* 0x0000004331117223 */ /* 0x000fe20000000011 */
[----:B------:R-:W-:Y:S01]  /*6ec0*/  F2FP.SATFINITE.E5M2.F32.PACK_AB_MERGE_C R13, R14, R13, RZ ;  /* 0x0000000d0e0d723e */ /* 0x000fe200048060ff */
[C---:B------:R-:W-:Y:S01]  /*6ed0*/  FMUL R21, R47.reuse, R26 ;  /* 0x0000001a2f157220 */ /* 0x040fe20000400000 */
[----:B------:R-:W-:Y:S01]  /*6ee0*/  FMUL R22, R47, R27 ;  /* 0x0000001b2f167220 */ /* 0x000fe20000400000 */
[C---:B------:R-:W-:Y:S01]  /*6ef0*/  FFMA R18, R49.reuse, R68, R18 ;  /* 0x0000004431127223 */ /* 0x040fe20000000012 */
[----:B------:R-:W-:Y:S01]  /*6f00*/  FFMA R19, R49, R69, R19 ;  /* 0x0000004531137223 */ /* 0x000fe20000000013 */
[----:B------:R-:W-:Y:S01]  /*6f10*/  FMUL R23, R47, R28 ;  /* 0x0000001c2f177220 */ /* 0x000fe20000400000 */
[----:B------:R-:W-:Y:S01]  /*6f20*/  FFMA R20, R49, R70, R20 ;  /* 0x0000004631147223 */ /* 0x000fe20000000014 */
[----:B------:R-:W-:Y:S01]  /*6f30*/  FMUL R24, R47, R29 ;  /* 0x0000001d2f187220 */ /* 0x000fe20000400000 */
[C---:B------:R-:W-:Y:S01]  /*6f40*/  FFMA R21, R49.reuse, R71, R21 ;  /* 0x0000004731157223 */ /* 0x040fe20000000015 */
[----:B------:R-:W-:Y:S01]  /*6f50*/  FFMA R22, R49, R72, R22 ;  /* 0x0000004831167223 */ /* 0x000fe20000000016 */
[C---:B------:R-:W-:Y:S01]  /*6f60*/  FMUL R26, R47.reuse, R31 ;  /* 0x0000001f2f1a7220 */ /* 0x040fe20000400000 */
[----:B------:R-:W-:Y:S01]  /*6f70*/  FMUL R27, R47, R32 ;  /* 0x000000202f1b7220 */ /* 0x000fe20000400000 */
[----:B------:R-:W-:Y:S01]  /*6f80*/  FFMA R23, R49, R73, R23 ;  /* 0x0000004931177223 */ /* 0x000fe20000000017 */
[----:B------:R-:W-:Y:S01]  /*6f90*/  FMUL R28, R47, R33 ;  /* 0x000000212f1c7220 */ /* 0x000fe20000400000 */
[----:B------:R-:W-:Y:S01]  /*6fa0*/  FFMA R24, R49, R74, R24 ;  /* 0x0000004a31187223 */ /* 0x000fe20000000018 */
[----:B------:R-:W-:Y:S01]  /*6fb0*/  FMUL R29, R47, R34 ;  /* 0x000000222f1d7220 */ /* 0x000fe20000400000 */
[C---:B------:R-:W-:Y:S01]  /*6fc0*/  FFMA R25, R49.reuse, R75, R25 ;  /* 0x0000004b31197223 */ /* 0x040fe20000000019 */
[C---:B------:R-:W-:Y:S01]  /*6fd0*/  FFMA R26, R49.reuse, R76, R26 ;  /* 0x0000004c311a7223 */ /* 0x040fe2000000001a */
[C---:B------:R-:W-:Y:S01]  /*6fe0*/  FFMA R27, R49.reuse, R50, R27 ;  /* 0x00000032311b7223 */ /* 0x040fe2000000001b */
[C---:B------:R-:W-:Y:S01]  /*6ff0*/  FFMA R28, R49.reuse, R51, R28 ;  /* 0x00000033311c7223 */ /* 0x040fe2000000001c */
[----:B------:R-:W-:Y:S01]  /*7000*/  F2FP.SATFINITE.E5M2.F32.PACK_AB_MERGE_C R17, R18, R17, RZ ;  /* 0x000000111211723e */ /* 0x000fe200048060ff */
[C---:B------:R-:W-:Y:S01]  /*7010*/  FFMA R29, R49.reuse, R52, R29 ;  /* 0x00000034311d7223 */ /* 0x040fe2000000001d */
[----:B------:R-:W-:Y:S01]  /*7020*/  F2FP.SATFINITE.E5M2.F32.PACK_AB_MERGE_C R21, R22, R21, RZ ;  /* 0x000000151615723e */ /* 0x000fe200048060ff */
[----:B------:R-:W-:Y:S01]  /*7030*/  FFMA R30, R49, R77, R30 ;  /* 0x0000004d311e7223 */ /* 0x000fe2000000001e */
[----:B------:R-:W-:Y:S02]  /*7040*/  F2FP.SATFINITE.E5M2.F32.PACK_AB_MERGE_C R32, R2, R0, R78 ;  /* 0x000000000220723e */ /* 0x000fe4000480604e */
[----:B------:R-:W-:Y:S02]  /*7050*/  F2FP.SATFINITE.E5M2.F32.PACK_AB_MERGE_C R33, R4, R3, R5 ;  /* 0x000000030421723e */ /* 0x000fe40004806005 */
[----:B------:R-:W-:Y:S02]  /*7060*/  F2FP.SATFINITE.E5M2.F32.PACK_AB_MERGE_C R34, R8, R7, R9 ;  /* 0x000000070822723e */ /* 0x000fe40004806009 */
[----:B------:R-:W-:Y:S02]  /*7070*/  F2FP.SATFINITE.E5M2.F32.PACK_AB_MERGE_C R35, R12, R11, R13 ;  /* 0x0000000b0c23723e */ /* 0x000fe4000480600d */
[----:B------:R-:W-:Y:S02]  /*7080*/  F2FP.SATFINITE.E5M2.F32.PACK_AB_MERGE_C R16, R16, R15, R17 ;  /* 0x0000000f1010723e */ /* 0x000fe40004806011 */
[----:B------:R-:W-:Y:S01]  /*7090*/  F2FP.SATFINITE.E5M2.F32.PACK_AB_MERGE_C R17, R20, R19, R21 ;  /* 0x000000131411723e */ /* 0x000fe20004806015 */
[----:B------:R1:W-:Y:S01]  /*70a0*/  STS.128 [R100+UR49+0x4200], R32 ;  /* 0x0042002064007988 */ /* 0x0003e20008000c31 */
[----:B------:R-:W-:Y:S02]  /*70b0*/  F2FP.SATFINITE.E5M2.F32.PACK_AB_MERGE_C R18, R26, R25, RZ ;  /* 0x000000191a12723e */ /* 0x000fe400048060ff */
[----:B------:R-:W-:Y:S02]  /*70c0*/  F2FP.SATFINITE.E5M2.F32.PACK_AB_MERGE_C R19, R30, R29, RZ ;  /* 0x0000001d1e13723e */ /* 0x000fe400048060ff */
[----:B------:R-:W-:Y:S02]  /*70d0*/  F2FP.SATFINITE.E5M2.F32.PACK_AB_MERGE_C R18, R24, R23, R18 ;  /* 0x000000171812723e */ /* 0x000fe40004806012 */
[----:B------:R-:W-:Y:S02]  /*70e0*/  F2FP.SATFINITE.E5M2.F32.PACK_AB_MERGE_C R19, R28, R27, R19 ;  /* 0x0000001b1c13723e */ /* 0x000fe40004806013 */
[----:B------:R-:W-:Y:S02]  /*70f0*/  LEA R0, R105, UR49, 0x3 ;  /* 0x0000003169007c11 */ /* 0x000fe4000f8e18ff */
[----:B------:R-:W-:Y:S01]  /*7100*/  @P6 SHF.L.U32 R2, R104, 0x1f, RZ ;  /* 0x0000001f68026819 */ /* 0x000fe200000006ff */
[----:B------:R1:W-:Y:S01]  /*7110*/  STS.128 [R113+0x4200], R16 ;  /* 0x0042001071007388 */ /* 0x0003e20000000c00 */
[----:B------:R-:W-:Y:S01]  /*7120*/  @!PT LDS RZ, [RZ] ;  /* 0x00000000fffff984 */ /* 0x000fe20000000800 */
[----:B------:R-:W-:Y:S01]  /*7130*/  @!PT LDS RZ, [RZ] ;  /* 0x00000000fffff984 */ /* 0x000fe20000000800 */
[----:B------:R-:W-:Y:S01]  /*7140*/  @!PT LDS RZ, [RZ] ;  /* 0x00000000fffff984 */ /* 0x000fe20000000800 */
[----:B------:R-:W-:Y:S01]  /*7150*/  @!PT LDS RZ, [RZ] ;  /* 0x00000000fffff984 */ /* 0x000fe20000000800 */
[----:B------:R2:W-:Y:S07]  /*7160*/  MEMBAR.ALL.CTA ;  /* 0x0000000000007992 */ /* 0x0005ee0000008000 */
[----:B--2---:R-:W2:Y:S02]  /*7170*/  FENCE.VIEW.ASYNC.S ;  /* 0x00000000000073c6 */ /* 0x004ea40000000000 */
[----:B--2---:R-:W-:Y:S06]  /*7180*/  BAR.SYNC.DEFER_BLOCKING 0x1, 0x80 ;  /* 0x0042000000007b1d */ /* 0x004fec0000010000 */
[----:B------:R-:W-:Y:S05]  /*7190*/  @P0 BRA `(.L_x_121) ;  /* 0x0000000000380947 */ /* 0x000fea0003800000 */
[----:B------:R-:W-:Y:S02]  /*71a0*/  UIADD3 UR4, UPT, UPT, UR49, 0x4200, URZ ;  /* 0x0000420031047890 */ /* 0x000fe4000fffe0ff */
[----:B------:R-:W-:Y:S01]  /*71b0*/  UIADD3 UR8, UP0, UPT, UR52, 0x680, URZ ;  /* 0x0000068034087890 */ /* 0x000fe2000ff1e0ff */
[----:B------:R-:W-:Y:S01]  /*71c0*/  UMOV UR43, UR36 ;  /* 0x00000024002b7c82 */ /* 0x000fe20008000000 */
[----:B------:R-:W-:Y:S02]  /*71d0*/  UIADD3 UR5, UPT, UPT, UR41, 0x80, URZ ;  /* 0x0000008029057890 */ /* 0x000fe4000fffe0ff */
[----:B------:R-:W-:Y:S01]  /*71e0*/  MOV R108, UR4 ;  /* 0x00000004006c7c02 */ /* 0x000fe20008000f00 */
[----:B------:R-:W-:Y:S02]  /*71f0*/  UIADD3.X UR9, UPT, UPT, URZ, UR53, URZ, UP0, !UPT ;  /* 0x00000035ff097290 */ /* 0x000fe400087fe4ff */
[----:B------:R-:W-:Y:S01]  /*7200*/  UIADD3 UR4, UPT, UPT, UR49, 0x4a00, URZ ;  /* 0x00004a0031047890 */ /* 0x000fe2000fffe0ff */
[----:B------:R-:W-:Y:S01]  /*7210*/  R2UR UR40, R108 ;  /* 0x000000006c2872ca */ /* 0x000fe200000e0000 */
[----:B------:R-:W-:Y:S01]  /*7220*/  UMOV UR6, UR42 ;  /* 0x0000002a00067c82 */ /* 0x000fe20008000000 */
[----:B------:R-:W-:Y:S11]  /*7230*/  UMOV UR7, UR36 ;  /* 0x0000002400077c82 */ /* 0x000ff60008000000 */
[----:B------:R2:W-:Y:S01]  /*7240*/  UTMASTG.3D [UR40], [UR8] ;  /* 0x00000028080073b5 */ /* 0x0005e20008010000 */
[----:B------:R2:W-:Y:S01]  /*7250*/  UTMASTG.3D [UR4], [UR8] ;  /* 0x00000004080073b5 */ /* 0x0005e20008010000 */
[----:B------:R0:W-:Y:S01]  /*7260*/  UTMACMDFLUSH ;  /* 0x00000000000079b7 */ /* 0x0001e20000000000 */
[----:B--2---:R-:W-:Y:S04]  /*7270*/  DEPBAR.LE SB0, 0x1 ;  /* 0x000080400000791a */ /* 0x004fe80000000000 */
.L_x_121:
[----:B------:R-:W-:Y:S05]  /*7280*/  BSYNC.RECONVERGENT B0 ;  /* 0x0000000000007941 */ /* 0x000fea0003800200 */
.L_x_120:
[----:B------:R-:W-:Y:S06]  /*7290*/  BAR.SYNC.DEFER_BLOCKING 0x1, 0x80 ;  /* 0x0042000000007b1d */ /* 0x000fec0000010000 */
[----:B------:R-:W2:Y:S01]  /*72a0*/  @P6 SYNCS.PHASECHK.TRANS64.TRYWAIT P0, [R0+URZ+0x80], R2 ;  /* 0x00008002000065a7 */ /* 0x000ea200080011ff */
[----:B------:R-:W-:Y:S01]  /*72b0*/  BSSY B1, `(.L_x_122) ;  /* 0x0000021000017945 */ /* 0x000fe20003800000 */
[----:B--2---:R-:W-:Y:S03]  /*72c0*/  @P6 SEL R114, RZ, 0x1, !P0 ;  /* 0x00000001ff726807 */ /* 0x004fe60004000000 */
[----:B------:R-:W-:Y:S05]  /*72d0*/  @!P6 BRA `(.L_x_123) ;  /* 0x000000000078e947 */ /* 0x000fea0003800000 */
[----:B------:R-:W-:Y:S01]  /*72e0*/  ISETP.NE.AND P1, PT, R115, RZ, PT ;  /* 0x000000ff7300720c */ /* 0x000fe20003f25270 */
[----:B------:R-:W-:Y:S01]  /*72f0*/  BSSY B0, `(.L_x_124) ;  /* 0x0000009000007945 */ /* 0x000fe20003800000 */
[----:B------:R-:W-:Y:S11]  /*7300*/  ISETP.NE.AND P0, PT, R114, RZ, PT ;  /* 0x000000ff7200720c */ /* 0x000ff60003f05270 */
[----:B------:R-:W-:Y:S05]  /*7310*/  @P1 IMAD R2, R105, 0x1000, R100 ;  /* 0x0000100069021824 */ /* 0x000fea00078e0264 */
[----:B------:R-:W-:Y:S05]  /*7320*/  @P1 IADD3 R4, PT, PT, R2, UR49, RZ ;  /* 0x0000003102041c10 */ /* 0x000fea000fffe0ff */
[----:B------:R-:W-:Y:S01]  /*7330*/  @P1 IMAD.IADD R4, R4, 0x1, R116 ;  /* 0x0000000104041824 */ /* 0x000fe200078e0274 */
[----:B------:R-:W-:Y:S06]  /*7340*/  @P0 BRA `(.L_x_125) ;  /* 0x00000000000c0947 */ /* 0x000fec0003800000 */
[----:B------:R-:W-:Y:S04]  /*7350*/  SHF.L.U32 R3, R104, 0x1f, RZ ;  /* 0x0000001f68037819 */ /* 0x000fe800000006ff */
[----:B------:R-:W2:Y:S02]  /*7360*/  SYNCS.PHASECHK.TRANS64.TRYWAIT P0, [R0+URZ+0x80], R3 ;  /* 0x00008003000075a7 */ /* 0x000ea400080011ff */
[----:B--2---:R-:W-:Y:S05]  /*7370*/  @!P0 BRA `(.L_x_126) ;  /* 0x0000003400a48947 */ /* 0x004fea0003800000 */
.L_x_125:
[----:B------:R-:W-:Y:S05]  /*7380*/  BSYNC B0 ;  /* 0x0000000000007941 */ /* 0x000fea0003800000 */
.L_x_124:
[----:B------:R-:W-:Y:S01]  /*7390*/  ISETP.NE.AND P0, PT, R115, RZ, PT ;  /* 0x000000ff7300720c */ /* 0x000fe20003f05270 */
[----:B------:R-:W-:Y:S11]  /*73a0*/  VIADD R105, R105, 0x1 ;  /* 0x0000000169697836 */ /* 0x000ff60000000000 */
[----:B------:R-:W-:Y:S01]  /*73b0*/  @!UPT UIADD3 URZ, UPT, UPT, URZ, URZ, URZ ;  /* 0x000000fffffff290 */ /* 0x000fe2000fffe0ff */
[----:B------:R3:W4:Y:S04]  /*73c0*/  @P0 LDS.128 R80, [R2+UR49+0x200] ;  /* 0x0002003102500984 */ /* 0x0007280008000c00 */
[----:B------:R1:W1:Y:S01]  /*73d0*/  @P0 LDS.128 R84, [R4+0x200] ;  /* 0x0002000004540984 */ /* 0x0002620000000c00 */
[C---:B------:R-:W-:Y:S01]  /*73e0*/  ISETP.NE.AND P0, PT, R105.reuse, 0x4, PT ;  /* 0x000000046900780c */ /* 0x040fe20003f05270 */
[----:B------:R-:W-:Y:S01]  /*73f0*/  @!PT LDS RZ, [RZ] ;  /* 0x00000000fffff984 */ /* 0x000fe20000000800 */
[----:B------:R-:W-:Y:S01]  /*7400*/  @!PT LDS RZ, [RZ] ;  /* 0x00000000fffff984 */ /* 0x000fe20000000800 */
[----:B------:R-:W-:Y:S01]  /*7410*/  @!PT LDS RZ, [RZ] ;  /* 0x00000000fffff984 */ /* 0x000fe20000000800 */
[----:B------:R-:W-:Y:S01]  /*7420*/  @!PT LDS RZ, [RZ] ;  /* 0x00000000fffff984 */ /* 0x000fe20000000800 */
[----:B------:R5:W-:Y:S06]  /*7430*/  MEMBAR.ALL.CTA ;  /* 0x0000000000007992 */ /* 0x000bec0000008000 */
[----:B-----5:R-:W5:Y:S01]  /*7440*/  FENCE.VIEW.ASYNC.S ;  /* 0x00000000000073c6 */ /* 0x020f620000000000 */
[----:B------:R-:W-:Y:S01]  /*7450*/  SEL R105, R105, RZ, P0 ;  /* 0x000000ff69697207 */ /* 0x000fe20000000000 */
[----:B---3--:R-:W-:Y:S02]  /*7460*/  VIADD R2, R0, 0xa0 ;  /* 0x000000a000027836 */ /* 0x008fe40000000000 */
[----:B--2---:R-:W-:Y:S05]  /*7470*/  IMAD.U32 R0, RZ, RZ, UR37 ;  /* 0x00000025ff007e24 */ /* 0x004fea000f8e00ff */
[----:B------:R-:W-:Y:S04]  /*7480*/  PRMT R0, R0, 0x654, R2 ;  /* 0x0000065400007816 */ /* 0x000fe80000000002 */
[----:B-----5:R2:W-:Y:S02]  /*7490*/  SYNCS.ARRIVE.TRANS64.RED.A1T0 RZ, [R0+URZ], RZ ;  /* 0x000000ff00ff79a7 */ /* 0x0205e400081004ff */
[----:B--2---:R-:W-:Y:S04]  /*74a0*/  SEL R0, RZ, 0x1, P0 ;  /* 0x00000001ff007807 */ /* 0x004fe80000000000 */
[----:B-1--4-:R-:W-:Y:S02]  /*74b0*/  LOP3.LUT R104, R104, R0, RZ, 0x3c, !PT ;  /* 0x0000000068687212 */ /* 0x012fe400078e3cff */
.L_x_123:
[----:B------:R-:W-:Y:S05]  /*74c0*/  BSYNC B1 ;  /* 0x0000000000017941 */ /* 0x000fea0003800000 */
.L_x_122:
[----:B------:R-:W-:Y:S05]  /*74d0*/  VIADD R0, R48, 0x20 ;  /* 0x0000002030007836 */ /* 0x000fea0000000000 */
[----:B------:R-:W-:Y:S04]  /*74e0*/  SHF.R.U32.HI R0, RZ, 0x15, R0 ;  /* 0x00000015ff007819 */ /* 0x000fe80000011600 */
[----:B------:R-:W-:Y:S11]  /*74f0*/  LOP3.LUT P0, RZ, R0, 0x3, R102, 0x48, !PT ;  /* 0x0000000300ff7812 */ /* 0x000ff60007804866 */
[----:B------:R-:W-:Y:S02]  /*7500*/  @!UPT UIADD3 URZ, UPT, UPT, URZ, URZ, URZ ;  /* 0x000000fffffff290 */ /* 0x000fe4000fffe0ff */
[----:B------:R-:W-:Y:S05]  /*7510*/  @!P0 BRA `(.L_x_127) ;  /* 0x0000000000408947 */ /* 0x000fea0003800000 */
[----:B------:R-:W2:Y:S01]  /*7520*/  LDCU.64 UR8, c[0x4][0x78] ;  /* 0x01000f00ff0877ac */ /* 0x000ea20008000a00 */
[----:B------:R-:W-:Y:S01]  /*7530*/  MOV R3, 0x0 ;  /* 0x0000000000037802 */ /* 0x000fe20000000f00 */
[----:B------:R-:W-:Y:S02]  /*7540*/  HFMA2 R12, -RZ, RZ, 0, 5.9604644775390625e-08 ;  /* 0x00000001ff0c7431 */ /* 0x000fe400000001ff */
[----:B------:R-:W-:Y:S02]  /*7550*/  IMAD.MOV.U32 R8, RZ, RZ, 0x192 ;  /* 0x00000192ff087424 */ /* 0x000fe400078e00ff */
[----:B------:R-:W-:Y:S01]  /*7560*/  IMAD.MOV.U32 R13, RZ, RZ, RZ ;  /* 0x000000ffff0d7224 */ /* 0x000fe200078e00ff */
[----:B------:R-:W3:Y:S01]  /*7570*/  LDCU.64 UR6, c[0x4][0x80] ;  /* 0x01001000ff0677ac */ /* 0x000ee20008000a00 */
[----:B------:R-:W4:Y:S01]  /*7580*/  LDC.64 R2, c[0x4][R3] ;  /* 0x0100000003027b82 */ /* 0x000f220000000a00 */
[----:B------:R-:W5:Y:S01]  /*7590*/  LDCU.64 UR4, c[0x4][0x18] ;  /* 0x01000300ff0477ac */ /* 0x000f620008000a00 */
[----:B--2---:R-:W-:Y:S01]  /*75a0*/  MOV R5, UR9 ;  /* 0x0000000900057c02 */ /* 0x004fe20008000f00 */
[----:B------:R-:W-:Y:S01]  /*75b0*/  IMAD.U32 R4, RZ, RZ, UR8 ;  /* 0x00000008ff047e24 */ /* 0x000fe2000f8e00ff */
[----:B---3--:R-:W-:Y:S01]  /*75c0*/  MOV R7, UR7 ;  /* 0x0000000700077c02 */ /* 0x008fe20008000f00 */
[----:B------:R-:W-:Y:S01]  /*75d0*/  IMAD.U32 R6, RZ, RZ, UR6 ;  /* 0x00000006ff067e24 */ /* 0x000fe2000f8e00ff */
[----:B-----5:R-:W-:Y:S01]  /*75e0*/  MOV R11, UR5 ;  /* 0x00000005000b7c02 */ /* 0x020fe20008000f00 */
[----:B------:R-:W-:Y:S02]  /*75f0*/  IMAD.U32 R10, RZ, RZ, UR4 ;  /* 0x00000004ff0a7e24 */ /* 0x000fe4000f8e00ff */
[----:B------:R-:W-:Y:S07]  /*7600*/  LEPC R20, `(.L_x_127) ;  /* 0x000000001014794e */ /* 0x000fee0000000000 */
[----:B-1--4-:R-:W-:Y:S05]  /*7610*/  CALL.ABS.NOINC R2 ;  /* 0x0000000002007343 */ /* 0x012fea0003c00000 */
.L_x_127:
[-C--:B------:R-:W-:Y:S01]  /*7620*/  F2FP.F16.E5M2.UNPACK_B R0, R81.reuse ;  /* 0x00000051ff00723e */ /* 0x080fe200020004ff */
[----:B------:R-:W-:Y:S05]  /*7630*/  WARPSYNC.ALL ;  /* 0x0000000000007948 */ /* 0x000fea0003800000 */
[----:B------:R-:W-:Y:S01]  /*7640*/  R2UR UR4, R48 ;  /* 0x00000000300472ca */ /* 0x000fe200000e0000 */
[--C-:B------:R-:W-:Y:S01]  /*7650*/  HADD2.F32 R54, -RZ, R0.reuse.H0_H0 ;  /* 0x20000000ff367230 */ /* 0x100fe20000004100 */
[-C--:B------:R-:W-:Y:S01]  /*7660*/  F2FP.F16.E5M2.UNPACK_B R2, R80.reuse.H1 ;  /* 0x00000050ff02723e */ /* 0x080fe200030004ff */
[----:B------:R-:W-:Y:S01]  /*7670*/  HADD2.F32 R55, -RZ, R0.H1_H1 ;  /* 0x30000000ff377230 */ /* 0x000fe20000004100 */
[----:B------:R-:W-:Y:S01]  /*7680*/  F2FP.F16.E5M2.UNPACK_B R0, R81.H1 ;  /* 0x00000051ff00723e */ /* 0x000fe200030004ff */
[----:B------:R-:W-:Y:S01]  /*7690*/  BSSY.RECONVERGENT B0, `(.L_x_128) ;  /* 0x0000099000007945 */ /* 0x000fe20003800200 */
[----:B------:R-:W-:Y:S01]  /*76a0*/  F2FP.F16.E5M2.UNPACK_B R3, R80 ;  /* 0x00000050ff03723e */ /* 0x000fe200020004ff */
[----:B------:R-:W-:Y:S01]  /*76b0*/  HADD2.F32 R52, -RZ, R2.H0_H0 ;  /* 0x20000002ff347230 */ /* 0x000fe20000004100 */
[----:B------:R-:W-:Y:S01]  /*76c0*/  ISETP.NE.AND P0, PT, R109, RZ, PT ;  /* 0x000000ff6d00720c */ /* 0x000fe20003f05270 */
[--C-:B------:R-:W-:Y:S01]  /*76d0*/  HADD2.F32 R56, -RZ, R0.reuse.H0_H0 ;  /* 0x20000000ff387230 */ /* 0x100fe20000004100 */
[----:B------:R-:W-:Y:S01]  /*76e0*/  ISETP.NE.AND P6, PT, R117, RZ, PT ;  /* 0x000000ff7500720c */ /* 0x000fe20003fc5270 */
[----:B------:R-:W-:Y:S01]  /*76f0*/  HADD2.F32 R57, -RZ, R0.H1_H1 ;  /* 0x30000000ff397230 */ /* 0x000fe20000004100 */
[-C--:B------:R-:W-:Y:S01]  /*7700*/  F2FP.F16.E5M2.UNPACK_B R0, R83.reuse ;  /* 0x00000053ff00723e */ /* 0x080fe200020004ff */
[----:B-1----:R-:W1:Y:S01]  /*7710*/  LDTM.x32 R4, tmem[UR4+0x20] ;  /* 0x00002004000479ee */ /* 0x002e6200082c0000 */
[----:B------:R-:W-:Y:S01]  /*7720*/  HADD2.F32 R53, -RZ, R2.H1_H1 ;  /* 0x30000002ff357230 */ /* 0x000fe20000004100 */
[----:B------:R-:W-:Y:S01]  /*7730*/  F2FP.F16.E5M2.UNPACK_B R2, R82.H1 ;  /* 0x00000052ff02723e */ /* 0x000fe200030004ff */
[--C-:B------:R-:W-:Y:S02]  /*7740*/  HADD2.F32 R50, -RZ, R3.reuse.H0_H0 ;  /* 0x20000003ff327230 */ /* 0x100fe40000004100 */
[--C-:B------:R-:W-:Y:S02]  /*7750*/  HADD2.F32 R62, -RZ, R0.reuse.H0_H0 ;  /* 0x20000000ff3e7230 */ /* 0x100fe40000004100 */
[----:B------:R-:W-:Y:S01]  /*7760*/  HADD2.F32 R63, -RZ, R0.H1_H1 ;  /* 0x30000000ff3f7230 */ /* 0x000fe20000004100 */
[----:B------:R-:W-:Y:S01]  /*7770*/  F2FP.F16.E5M2.UNPACK_B R0, R84.H1 ;  /* 0x00000054ff00723e */ /* 0x000fe200030004ff */
[--C-:B------:R-:W-:Y:S02]  /*7780*/  HADD2.F32 R60, -RZ, R2.reuse.H0_H0 ;  /* 0x20000002ff3c7230 */ /* 0x100fe40000004100 */
[----:B------:R-:W-:Y:S01]  /*7790*/  HADD2.F32 R61, -RZ, R2.H1_H1 ;  /* 0x30000002ff3d7230 */ /* 0x000fe20000004100 */
[----:B------:R-:W-:Y:S01]  /*77a0*/  F2FP.F16.E5M2.UNPACK_B R2, R83.H1 ;  /* 0x00000053ff02723e */ /* 0x000fe200030004ff */
[----:B------:R-:W-:Y:S01]  /*77b0*/  HADD2.F32 R51, -RZ, R3.H1_H1 ;  /* 0x30000003ff337230 */ /* 0x000fe20000004100 */
[----:B------:R-:W-:Y:S01]  /*77c0*/  F2FP.F16.E5M2.UNPACK_B R3, R82 ;  /* 0x00000052ff03723e */ /* 0x000fe200020004ff */
[--C-:B------:R-:W-:Y:S02]  /*77d0*/  HADD2.F32 R68, -RZ, R0.reuse.H0_H0 ;  /* 0x20000000ff447230 */ /* 0x100fe40000004100 */
[----:B------:R-:W-:Y:S01]  /*77e0*/  HADD2.F32 R69, -RZ, R0.H1_H1 ;  /* 0x30000000ff457230 */ /* 0x000fe20000004100 */
[-C--:B------:R-:W-:Y:S01]  /*77f0*/  F2FP.F16.E5M2.UNPACK_B R0, R85.reuse.H1 ;  /* 0x00000055ff00723e */ /* 0x080fe200030004ff */
[--C-:B------:R-:W-:Y:S02]  /*7800*/  HADD2.F32 R64, -RZ, R2.reuse.H0_H0 ;  /* 0x20000002ff407230 */ /* 0x100fe40000004100 */
[----:B------:R-:W-:Y:S01]  /*7810*/  HADD2.F32 R65, -RZ, R2.H1_H1 ;  /* 0x30000002ff417230 */ /* 0x000fe20000004100 */
[----:B------:R-:W-:Y:S01]  /*7820*/  F2FP.F16.E5M2.UNPACK_B R2, R85 ;  /* 0x00000055ff02723e */ /* 0x000fe200020004ff */
[--C-:B------:R-:W-:Y:S02]  /*7830*/  HADD2.F32 R58, -RZ, R3.reuse.H0_H0 ;  /* 0x20000003ff3a7230 */ /* 0x100fe40000004100 */
[C---:B-1----:R-:W-:Y:S01]  /*7840*/  FMUL R7, R47.reuse, R7 ;  /* 0x000000072f077220 */ /* 0x042fe20000400000 */
[----:B------:R-:W-:Y:S01]  /*7850*/  HADD2.F32 R59, -RZ, R3.H1_H1 ;  /* 0x30000003ff3b7230 */ /* 0x000fe20000004100 */
[----:B------:R-:W-:Y:S01]  /*7860*/  F2FP.F16.E5M2.UNPACK_B R3, R84 ;  /* 0x00000054ff03723e */ /* 0x000fe200020004ff */
[--C-:B------:R-:W-:Y:S02]  /*7870*/  HADD2.F32 R72, -RZ, R0.reuse.H0_H0 ;  /* 0x20000000ff487230 */ /* 0x100fe40000004100 */
[C---:B------:R-:W-:Y:S01]  /*7880*/  FMUL R11, R47.reuse, R11 ;  /* 0x0000000b2f0b7220 */ /* 0x040fe20000400000 */
[----:B------:R-:W-:Y:S01]  /*7890*/  HADD2.F32 R73, -RZ, R0.H1_H1 ;  /* 0x30000000ff497230 */ /* 0x000fe20000004100 */
[----:B------:R-:W-:Y:S01]  /*78a0*/  F2FP.F16.E5M2.UNPACK_B R0, R87 ;  /* 0x00000057ff00723e */ /* 0x000fe200020004ff */
[--C-:B------:R-:W-:Y:S02]  /*78b0*/  HADD2.F32 R70, -RZ, R2.reuse.H0_H0 ;  /* 0x20000002ff467230 */ /* 0x100fe40000004100 */
[C---:B------:R-:W-:Y:S01]  /*78c0*/  FMUL R15, R47.reuse, R15 ;  /* 0x0000000f2f0f7220 */ /* 0x040fe20000400000 */
[----:B------:R-:W-:Y:S01]  /*78d0*/  HADD2.F32 R71, -RZ, R2.H1_H1 ;  /* 0x30000002ff477230 */ /* 0x000fe20000004100 */
[-C--:B------:R-:W-:Y:S01]  /*78e0*/  F2FP.F16.E5M2.UNPACK_B R2, R86.reuse.H1 ;  /* 0x00000056ff02723e */ /* 0x080fe200030004ff */
[--C-:B------:R-:W-:Y:S02]  /*78f0*/  HADD2.F32 R66, -RZ, R3.reuse.H0_H0 ;  /* 0x20000003ff427230 */ /* 0x100fe40000004100 */
[----:B------:R-:W-:Y:S01]  /*7900*/  HADD2.F32 R67, -RZ, R3.H1_H1 ;  /* 0x30000003ff437230 */ /* 0x000fe20000004100 */
[----:B------:R-:W-:Y:S01]  /*7910*/  F2FP.F16.E5M2.UNPACK_B R3, R86 ;  /* 0x00000056ff03723e */ /* 0x000fe200020004ff */
[--C-:B------:R-:W-:Y:S02]  /*7920*/  HADD2.F32 R78, -RZ, R0.reuse.H0_H0 ;  /* 0x20000000ff4e7230 */ /* 0x100fe40000004100 */
[----:B------:R-:W-:Y:S02]  /*7930*/  HADD2.F32 R79, -RZ, R0.H1_H1 ;  /* 0x30000000ff4f7230 */ /* 0x000fe40000004100 */
[C---:B------:R-:W-:Y:S01]  /*7940*/  FMUL R0, R47.reuse, R4 ;  /* 0x000000042f007220 */ /* 0x040fe20000400000 */
[--C-:B------:R-:W-:Y:S02]  /*7950*/  HADD2.F32 R76, -RZ, R2.reuse.H0_H0 ;  /* 0x20000002ff4c7230 */ /* 0x100fe40000004100 */
[----:B------:R-:W-:Y:S01]  /*7960*/  FMUL R4, R47, R8 ;  /* 0x000000082f047220 */ /* 0x000fe20000400000 */
[----:B------:R-:W-:Y:S02]  /*7970*/  HADD2.F32 R77, -RZ, R2.H1_H1 ;  /* 0x30000002ff4d7230 */ /* 0x000fe40000004100 */
[----:B------:R-:W-:Y:S01]  /*7980*/  FFMA R0, R49, R50, R0 ;  /* 0x0000003231007223 */ /* 0x000fe20000000000 */
[--C-:B------:R-:W-:Y:S02]  /*7990*/  HADD2.F32 R74, -RZ, R3.reuse.H0_H0 ;  /* 0x20000003ff4a7230 */ /* 0x100fe40000004100 */
[C---:B------:R-:W-:Y:S01]  /*79a0*/  FMUL R2, R47.reuse, R5 ;  /* 0x000000052f027220 */ /* 0x040fe20000400000 */
[----:B------:R-:W-:Y:S02]  /*79b0*/  HADD2.F32 R75, -RZ, R3.H1_H1 ;  /* 0x30000003ff4b7230 */ /* 0x000fe40000004100 */
[C---:B------:R-:W-:Y:S01]  /*79c0*/  FMUL R5, R47.reuse, R9 ;  /* 0x000000092f057220 */ /* 0x040fe20000400000 */
[----:B------:R-:W-:Y:S01]  /*79d0*/  FMUL R8, R47, R12 ;  /* 0x0000000c2f087220 */ /* 0x000fe20000400000 */
[----:B------:R-:W-:Y:S01]  /*79e0*/  FFMA R2, R49, R51, R2 ;  /* 0x0000003331027223 */ /* 0x000fe20000000002 */
[C---:B------:R-:W-:Y:S01]  /*79f0*/  FMUL R9, R47.reuse, R13 ;  /* 0x0000000d2f097220 */ /* 0x040fe20000400000 */
[C---:B------:R-:W-:Y:S01]  /*7a00*/  FMUL R12, R47.reuse, R21 ;  /* 0x000000152f0c7220 */ /* 0x040fe20000400000 */
[C---:B------:R-:W-:Y:S01]  /*7a10*/  FMUL R21, R47.reuse, R30 ;  /* 0x0000001e2f157220 */ /* 0x040fe20000400000 */
[C---:B------:R-:W-:Y:S01]  /*7a20*/  FMUL R13, R47.reuse, R22 ;  /* 0x000000162f0d7220 */ /* 0x040fe20000400000 */
        /* <DEDUP_REMOVED lines=9> */
[C---:B------:R-:W-:Y:S01]  /*7ac0*/  FFMA R6, R49.reuse, R56, R6 ;  /* 0x0000003831067223 */ /* 0x040fe20000000006 */
[C---:B------:R-:W-:Y:S01]  /*7ad0*/  FFMA R11, R49.reuse, R57, R11 ;  /* 0x00000039310b7223 */ /* 0x040fe2000000000b */
[C---:B------:R-:W-:Y:S01]  /*7ae0*/  FFMA R8, R49.reuse, R58, R8 ;  /* 0x0000003a31087223 */ /* 0x040fe20000000008 */
[----:B------:R-:W-:Y:S01]  /*7af0*/  FFMA R9, R49, R59, R9 ;  /* 0x0000003b31097223 */ /* 0x000fe20000000009 */
[----:B------:R-:W-:Y:S01]  /*7b00*/  F2FP.SATFINITE.E5M2.F32.PACK_AB_MERGE_C R52, R7, R3, RZ ;  /* 0x000000030734723e */ /* 0x000fe200048060ff */
[----:B------:R-:W-:Y:S01]  /*7b10*/  FFMA R10, R49, R60, R10 ;  /* 0x0000003c310a7223 */ /* 0x000fe2000000000a */
[----:B------:R-:W-:Y:S01]  /*7b20*/  F2FP.SATFINITE.E5M2.F32.PACK_AB_MERGE_C R53, R11, R6, RZ ;  /* 0x000000060b35723e */ /* 0x000fe200048060ff */
[----:B------:R-:W-:Y:S01]  /*7b30*/  FFMA R15, R49, R61, R15 ;  /* 0x0000003d310f7223 */ /* 0x000fe2000000000f */
[C---:B------:R-:W-:Y:S01]  /*7b40*/  FMUL R3, R47.reuse, R16 ;  /* 0x000000102f037220 */ /* 0x040fe20000400000 */
[C---:B------:R-:W-:Y:S01]  /*7b50*/  FMUL R6, R47.reuse, R17 ;  /* 0x000000112f067220 */ /* 0x040fe20000400000 */
[----:B------:R-:W-:Y:S01]  /*7b60*/  F2FP.F16.E5M2.UNPACK_B R51, R87.H1 ;  /* 0x00000057ff33723e */ /* 0x000fe200030004ff */
[----:B------:R-:W-:Y:S01]  /*7b70*/  FMUL R11, R47, R20 ;  /* 0x000000142f0b7220 */ /* 0x000fe20000400000 */
[----:B------:R-:W-:Y:S01]  /*7b80*/  F2FP.SATFINITE.E5M2.F32.PACK_AB_MERGE_C R54, R15, R10, RZ ;  /* 0x0000000a0f36723e */ /* 0x000fe200048060ff */
[C---:B------:R-:W-:Y:S01]  /*7b90*/  FFMA R3, R49.reuse, R62, R3 ;  /* 0x0000003e31037223 */ /* 0x040fe20000000003 */
[----:B------:R-:W-:Y:S01]  /*7ba0*/  FFMA R6, R49, R63, R6 ;  /* 0x0000003f31067223 */ /* 0x000fe20000000006 */
[----:B------:R-:W-:Y:S01]  /*7bb0*/  FMUL R20, R47, R29 ;  /* 0x0000001d2f147220 */ /* 0x000fe20000400000 */
[----:B------:R-:W-:Y:S01]  /*7bc0*/  F2FP.SATFINITE.E5M2.F32.PACK_AB_MERGE_C R29, R5, R4, R53 ;  /* 0x00000004051d723e */ /* 0x000fe20004806035 */
[----:B------:R-:W-:Y:S01]  /*7bd0*/  FMUL R10, R47, R19 ;  /* 0x000000132f0a7220 */ /* 0x000fe20000400000 */
[----:B------:R-:W-:Y:S01]  /*7be0*/  F2FP.SATFINITE.E5M2.F32.PACK_AB_MERGE_C R30, R9, R8, R54 ;  /* 0x00000008091e723e */ /* 0x000fe20004806036 */
        /* <DEDUP_REMOVED lines=10> */
[----:B------:R-:W-:Y:S01]  /*7c90*/  FFMA R14, R49, R69, R14 ;  /* 0x00000045310e7223 */ /* 0x000fe2000000000e */
[----:B------:R-:W-:Y:S01]  /*7ca0*/  FMUL R18, R47, R27 ;  /* 0x0000001b2f127220 */ /* 0x000fe20000400000 */
[C---:B------:R-:W-:Y:S01]  /*7cb0*/  FFMA R15, R49.reuse, R70, R15 ;  /* 0x00000046310f7223 */ /* 0x040fe2000000000f */
[C---:B------:R-:W-:Y:S01]  /*7cc0*/  FFMA R16, R49.reuse, R71, R16 ;  /* 0x0000004731107223 */ /* 0x040fe20000000010 */
[C---:B------:R-:W-:Y:S01]  /*7cd0*/  FFMA R17, R49.reuse, R72, R17 ;  /* 0x0000004831117223 */ /* 0x040fe20000000011 */
[C---:B------:R-:W-:Y:S01]  /*7ce0*/  FFMA R18, R49.reuse, R73, R18 ;  /* 0x0000004931127223 */ /* 0x040fe20000000012 */
[----:B------:R-:W-:Y:S01]  /*7cf0*/  FFMA R19, R49, R74, R19 ;  /* 0x0000004a31137223 */ /* 0x000fe20000000013 */
[----:B------:R-:W-:Y:S01]  /*7d00*/  FMUL R23, R47, R32 ;  /* 0x000000202f177220 */ /* 0x000fe20000400000 */
[----:B------:R-:W-:Y:S01]  /*7d10*/  FFMA R20, R49, R75, R20 ;  /* 0x0000004b31147223 */ /* 0x000fe20000000014 */
[----:B------:R-:W-:Y:S01]  /*7d20*/  FMUL R24, R47, R33 ;  /* 0x000000212f187220 */ /* 0x000fe20000400000 */
[--C-:B------:R-:W-:Y:S02]  /*7d30*/  HADD2.F32 R50, -RZ, R51.reuse.H0_H0 ;  /* 0x20000033ff327230 */ /* 0x100fe40000004100 */
[----:B------:R-:W-:Y:S01]  /*7d40*/  FFMA R21, R49, R76, R21 ;  /* 0x0000004c31157223 */ /* 0x000fe20000000015 */
[----:B------:R-:W-:Y:S02]  /*7d50*/  HADD2.F32 R51, -RZ, R51.H1_H1 ;  /* 0x30000033ff337230 */ /* 0x000fe40000004100 */
[----:B------:R-:W-:Y:S01]  /*7d60*/  FMUL R25, R47, R34 ;  /* 0x000000222f197220 */ /* 0x000fe20000400000 */
[----:B------:R-:W-:Y:S01]  /*7d70*/  FFMA R22, R49, R77, R22 ;  /* 0x0000004d31167223 */ /* 0x000fe20000000016 */
[----:B------:R-:W-:Y:S01]  /*7d80*/  FMUL R26, R47, R35 ;  /* 0x000000232f1a7220 */ /* 0x000fe20000400000 */
[----:B------:R-:W-:Y:S01]  /*7d90*/  F2FP.SATFINITE.E5M2.F32.PACK_AB_MERGE_C R7, R10, R7, RZ ;  /* 0x000000070a07723e */ /* 0x000fe200048060ff */
[C---:B------:R-:W-:Y:S01]  /*7da0*/  FFMA R23, R49.reuse, R78, R23 ;  /* 0x0000004e31177223 */ /* 0x040fe20000000017 */
[C---:B------:R-:W-:Y:S01]  /*7db0*/  FFMA R24, R49.reuse, R79, R24 ;  /* 0x0000004f31187223 */ /* 0x040fe20000000018 */
[C---:B------:R-:W-:Y:S01]  /*7dc0*/  FFMA R25, R49.reuse, R50, R25 ;  /* 0x0000003231197223 */ /* 0x040fe20000000019 */
[----:B------:R-:W-:Y:S01]  /*7dd0*/  FFMA R26, R49, R51, R26 ;  /* 0x00000033311a7223 */ /* 0x000fe2000000001a */
[----:B------:R-:W-:Y:S02]  /*7de0*/  F2FP.SATFINITE.E5M2.F32.PACK_AB_MERGE_C R28, R2, R0, R52 ;  /* 0x00000000021c723e */ /* 0x000fe40004806034 */
[----:B------:R-:W-:Y:S02]  /*7df0*/  F2FP.SATFINITE.E5M2.F32.PACK_AB_MERGE_C R31, R6, R3, R7 ;  /* 0x00000003061f723e */ /* 0x000fe40004806007 */
[----:B------:R-:W-:Y:S02]  /*7e00*/  F2FP.SATFINITE.E5M2.F32.PACK_AB_MERGE_C R13, R14, R13, RZ ;  /* 0x0000000d0e0d723e */ /* 0x000fe400048060ff */
[----:B------:R-:W-:Y:S01]  /*7e10*/  F2FP.SATFINITE.E5M2.F32.PACK_AB_MERGE_C R17, R18, R17, RZ ;  /* 0x000000111211723e */ /* 0x000fe200048060ff */
[----:B------:R1:W-:Y:S01]  /*7e20*/  STS.128 [R100+UR49+0x5200], R28 ;  /* 0x0052001c64007988 */ /* 0x0003e20008000c31 */
[----:B------:R-:W-:Y:S02]  /*7e30*/  F2FP.SATFINITE.E5M2.F32.PACK_AB_MERGE_C R14, R22, R21, RZ ;  /* 0x00000015160e723e */ /* 0x000fe400048060ff */
[----:B------:R-:W-:Y:S02]  /*7e40*/  F2FP.SATFINITE.E5M2.F32.PACK_AB_MERGE_C R25, R26, R25, RZ ;  /* 0x000000191a19723e */ /* 0x000fe400048060ff */
[----:B------:R-:W-:Y:S02]  /*7e50*/  F2FP.SATFINITE.E5M2.F32.PACK_AB_MERGE_C R12, R12, R11, R13 ;  /* 0x0000000b0c0c723e */ /* 0x000fe4000480600d */
[----:B------:R-:W-:Y:S02]  /*7e60*/  F2FP.SATFINITE.E5M2.F32.PACK_AB_MERGE_C R13, R16, R15, R17 ;  /* 0x0000000f100d723e */ /* 0x000fe40004806011 */
        /* <DEDUP_REMOVED lines=13> */
[----:B------:R-:W-:Y:S02]  /*7f40*/  UIADD3 UR12, UP0, UPT, UR52, 0x680, URZ ;  /* 0x00000680340c7890 */ /* 0x000fe4000ff1e0ff */
[----:B------:R-:W-:Y:S02]  /*7f50*/  UIADD3 UR9, UPT, UPT, UR41, 0x20, URZ ;  /* 0x0000002029097890 */ /* 0x000fe4000fffe0ff */
[----:B------:R-:W-:Y:S02]  /*7f60*/  UIADD3 UR8, UPT, UPT, UR49, 0x5200, URZ ;  /* 0x0000520031087890 */ /* 0x000fe4000fffe0ff */
[----:B------:R-:W-:Y:S01]  /*7f70*/  UIADD3.X UR13, UPT, UPT, URZ, UR53, URZ, UP0, !UPT ;  /* 0x00000035ff0d7290 */ /* 0x000fe200087fe4ff */
[----:B------:R-:W-:Y:S01]  /*7f80*/  UMOV UR10, UR42 ;  /* 0x0000002a000a7c82 */ /* 0x000fe20008000000 */
[----:B------:R-:W-:Y:S01]  /*7f90*/  UMOV UR11, UR36 ;  /* 0x00000024000b7c82 */ /* 0x000fe20008000000 */
[----:B------:R-:W-:Y:S02]  /*7fa0*/  UIADD3 UR5, UPT, UPT, UR41, 0xa0, URZ ;  /* 0x000000a029057890 */ /* 0x000fe4000fffe0ff */
[----:B------:R-:W-:Y:S01]  /*7fb0*/  UIADD3 UR4, UPT, UPT, UR49, 0x5a00, URZ ;  /* 0x00005a0031047890 */ /* 0x000fe2000fffe0ff */
[----:B------:R-:W-:Y:S03]  /*7fc0*/  UMOV UR6, UR42 ;  /* 0x0000002a00067c82 */ /* 0x000fe60008000000 */
[----:B------:R2:W-:Y:S01]  /*7fd0*/  UTMASTG.3D [UR8], [UR12] ;  /* 0x000000080c0073b5 */ /* 0x0005e20008010000 */
[----:B------:R-:W-:Y:S04]  /*7fe0*/  UMOV UR7, UR36 ;  /* 0x0000002400077c82 */ /* 0x000fe80008000000 */
[----:B------:R2:W-:Y:S01]  /*7ff0*/  UTMASTG.3D [UR4], [UR12] ;  /* 0x000000040c0073b5 */ /* 0x0005e20008010000 */
[----:B------:R0:W-:Y:S01]  /*8000*/  UTMACMDFLUSH ;  /* 0x00000000000079b7 */ /* 0x0001e20000000000 */
[----:B--2---:R-:W-:Y:S04]  /*8010*/  DEPBAR.LE SB0, 0x1 ;  /* 0x000080400000791a */ /* 0x004fe80000000000 */
.L_x_129:
[----:B------:R-:W-:Y:S05]  /*8020*/  BSYNC.RECONVERGENT B0 ;  /* 0x0000000000007941 */ /* 0x000fea0003800200 */
.L_x_128:
        /* <DEDUP_REMOVED lines=15> */
.L_x_133:
[----:B------:R-:W-:Y:S05]  /*8120*/  BSYNC B0 ;  /* 0x0000000000007941 */ /* 0x000fea0003800000 */
.L_x_132:
[----:B------:R-:W-:Y:S01]  /*8130*/  ISETP.NE.AND P0, PT, R115, RZ, PT ;  /* 0x000000ff7300720c */ /* 0x000fe20003f05270 */
[----:B------:R-:W-:Y:S11]  /*8140*/  VIADD R105, R105, 0x1 ;  /* 0x0000000169697836 */ /* 0x000ff60000000000 */
[----:B------:R-:W-:Y:S01]  /*8150*/  @!UPT UIADD3 URZ, UPT, UPT, URZ, URZ, URZ ;  /* 0x000000fffffff290 */ /* 0x000fe2000fffe0ff */
[----:B------:R3:W4:Y:S04]  /*8160*/  @P0 LDS.128 R84, [R2+0x200] ;  /* 0x0002000002540984 */ /* 0x0007280000000c00 */
[----:B------:R1:W1:Y:S01]  /*8170*/  @P0 LDS.128 R80, [R3+UR49+0x200] ;  /* 0x0002003103500984 */ /* 0x0002620008000c00 */
        /* <DEDUP_REMOVED lines=14> */
.L_x_131:
[----:B------:R-:W-:Y:S05]  /*8260*/  BSYNC B1 ;  /* 0x0000000000017941 */ /* 0x000fea0003800000 */
.L_x_130:
[----:B------:R-:W-:Y:S05]  /*8270*/  VIADD R0, R48, 0x40 ;  /* 0x0000004030007836 */ /* 0x000fea0000000000 */
[----:B------:R-:W-:Y:S04]  /*8280*/  SHF.R.U32.HI R0, RZ, 0x15, R0 ;  /* 0x00000015ff007819 */ /* 0x000fe80000011600 */
[----:B------:R-:W-:Y:S11]  /*8290*/  LOP3.LUT P0, RZ, R0, 0x3, R102, 0x48, !PT ;  /* 0x0000000300ff7812 */ /* 0x000ff60007804866 */
[----:B------:R-:W-:Y:S02]  /*82a0*/  @!UPT UIADD3 URZ, UPT, UPT, URZ, URZ, URZ ;  /* 0x000000fffffff290 */ /* 0x000fe4000fffe0ff */
[----:B------:R-:W-:Y:S05]  /*82b0*/  @!P0 BRA `(.L_x_135) ;  /* 0x0000000000408947 */ /* 0x000fea0003800000 */
[----:B------:R-:W2:Y:S01]  /*82c0*/  LDCU.64 UR8, c[0x4][0x78] ;  /* 0x01000f00ff0877ac */ /* 0x000ea20008000a00 */
[----:B------:R-:W-:Y:S01]  /*82d0*/  MOV R3, 0x0 ;  /* 0x0000000000037802 */ /* 0x000fe20000000f00 */
[----:B-1----:R-:W-:Y:S02]  /*82e0*/  HFMA2 R12, -RZ, RZ, 0, 5.9604644775390625e-08 ;  /* 0x00000001ff0c7431 */ /* 0x002fe400000001ff */
[----:B------:R-:W-:Y:S02]  /*82f0*/  IMAD.MOV.U32 R8, RZ, RZ, 0x192 ;  /* 0x00000192ff087424 */ /* 0x000fe400078e00ff */
[----:B------:R-:W-:Y:S01]  /*8300*/  IMAD.MOV.U32 R13, RZ, RZ, RZ ;  /* 0x000000ffff0d7224 */ /* 0x000fe200078e00ff */
[----:B------:R-:W1:Y:S01]  /*8310*/  LDCU.64 UR6, c[0x4][0x80] ;  /* 0x01001000ff0677ac */ /* 0x000e620008000a00 */
[----:B------:R-:W3:Y:S01]  /*8320*/  LDC.64 R2, c[0x4][R3] ;  /* 0x0100000003027b82 */ /* 0x000ee20000000a00 */
[----:B------:R-:W4:Y:S01]  /*8330*/  LDCU.64 UR4, c[0x4][0x18] ;  /* 0x01000300ff0477ac */ /* 0x000f220008000a00 */
[----:B--2---:R-:W-:Y:S01]  /*8340*/  MOV R5, UR9 ;  /* 0x0000000900057c02 */ /* 0x004fe20008000f00 */
[----:B------:R-:W-:Y:S01]  /*8350*/  IMAD.U32 R4, RZ, RZ, UR8 ;  /* 0x00000008ff047e24 */ /* 0x000fe2000f8e00ff */
[----:B-1----:R-:W-:Y:S01]  /*8360*/  MOV R7, UR7 ;  /* 0x0000000700077c02 */ /* 0x002fe20008000f00 */
[----:B------:R-:W-:Y:S01]  /*8370*/  IMAD.U32 R6, RZ, RZ, UR6 ;  /* 0x00000006ff067e24 */ /* 0x000fe2000f8e00ff */
[----:B----4-:R-:W-:Y:S01]  /*8380*/  MOV R11, UR5 ;  /* 0x00000005000b7c02 */ /* 0x010fe20008000f00 */
[----:B------:R-:W-:Y:S02]  /*8390*/  IMAD.U32 R10, RZ, RZ, UR4 ;  /* 0x00000004ff0a7e24 */ /* 0x000fe4000f8e00ff */
[----:B------:R-:W-:Y:S07]  /*83a0*/  LEPC R20, `(.L_x_135) ;  /* 0x000000001014794e */ /* 0x000fee0000000000 */
[----:B---3--:R-:W-:Y:S05]  /*83b0*/  CALL.ABS.NOINC R2 ;  /* 0x0000000002007343 */ /* 0x008fea0003c00000 */
.L_x_135:
        /* <DEDUP_REMOVED lines=147> */
[----:B------:R-:W-:Y:S02]  /*8cf0*/  UIADD3 UR12, UP0, UPT, UR52, 0x680, URZ ;  /* 0x00000680340c7890 */ /* 0x000fe4000ff1e0ff */
[----:B------:R-:W-:Y:S02]  /*8d00*/  UIADD3 UR5, UPT, UPT, UR41, 0x40, URZ ;  /* 0x0000004029057890 */ /* 0x000fe4000fffe0ff */
[----:B------:R-:W-:Y:S01]  /*8d10*/  MOV R108, UR4 ;  /* 0x00000004006c7c02 */ /* 0x000fe20008000f00 */
[----:B------:R-:W-:Y:S01]  /*8d20*/  UIADD3.X UR13, UPT, UPT, URZ, UR53, URZ, UP0, !UPT ;  /* 0x00000035ff0d7290 */ /* 0x000fe200087fe4ff */
[----:B------:R-:W-:Y:S02]  /*8d30*/  UMOV UR6, UR42 ;  /* 0x0000002a00067c82 */ /* 0x000fe40008000000 */
[----:B------:R-:W-:Y:S01]  /*8d40*/  R2UR UR4, R108 ;  /* 0x000000006c0472ca */ /* 0x000fe200000e0000 */
[----:B------:R-:W-:Y:S01]  /*8d50*/  UMOV UR7, UR36 ;  /* 0x0000002400077c82 */ /* 0x000fe20008000000 */
[----:B------:R-:W-:Y:S02]  /*8d60*/  UIADD3 UR9, UPT, UPT, UR41, 0xc0, URZ ;  /* 0x000000c029097890 */ /* 0x000fe4000fffe0ff */
[----:B------:R-:W-:Y:S01]  /*8d70*/  UIADD3 UR8, UPT, UPT, UR49, 0x4a00, URZ ;  /* 0x00004a0031087890 */ /* 0x000fe2000fffe0ff */
[----:B------:R-:W-:Y:S01]  /*8d80*/  UMOV UR10, UR42 ;  /* 0x0000002a000a7c82 */ /* 0x000fe20008000000 */
[----:B------:R-:W-:Y:S07]  /*8d90*/  UMOV UR11, UR36 ;  /* 0x00000024000b7c82 */ /* 0x000fee0008000000 */
[----:B------:R2:W-:Y:S01]  /*8da0*/  UTMASTG.3D [UR4], [UR12] ;  /* 0x000000040c0073b5 */ /* 0x0005e20008010000 */
[----:B------:R2:W-:Y:S01]  /*8db0*/  UTMASTG.3D [UR8], [UR12] ;  /* 0x000000080c0073b5 */ /* 0x0005e20008010000 */
[----:B------:R0:W-:Y:S01]  /*8dc0*/  UTMACMDFLUSH ;  /* 0x00000000000079b7 */ /* 0x0001e20000000000 */
[----:B--2---:R-:W-:Y:S04]  /*8dd0*/  DEPBAR.LE SB0, 0x1 ;  /* 0x000080400000791a */ /* 0x004fe80000000000 */
.L_x_137:
[----:B------:R-:W-:Y:S05]  /*8de0*/  BSYNC.RECONVERGENT B0 ;  /* 0x0000000000007941 */ /* 0x000fea0003800200 */
.L_x_136:
        /* <DEDUP_REMOVED lines=15> */
.L_x_141:
[----:B------:R-:W-:Y:S05]  /*8ee0*/  BSYNC B0 ;  /* 0x0000000000007941 */ /* 0x000fea0003800000 */
.L_x_140:
        /* <DEDUP_REMOVED lines=19> */
.L_x_139:
[----:B------:R-:W-:Y:S05]  /*9020*/  BSYNC B1 ;  /* 0x0000000000017941 */ /* 0x000fea0003800000 */
.L_x_138:
        /* <DEDUP_REMOVED lines=21> */
.L_x_143:
[----:B------:R-:W-:Y:S01]  /*9180*/  ISETP.NE.AND P0, PT, R109, RZ, PT ;  /* 0x000000ff6d00720c */ /* 0x000fe20003f05270 */
[----:B------:R-:W-:Y:S05]  /*9190*/  WARPSYNC.ALL ;  /* 0x0000000000007948 */ /* 0x000fea0003800000 */
[----:B------:R-:W-:Y:S01]  /*91a0*/  R2UR UR4, R48 ;  /* 0x00000000300472ca */ /* 0x000fe200000e0000 */
[----:B------:R-:W-:Y:S01]  /*91b0*/  BSSY.RECONVERGENT B0, `(.L_x_144) ;  /* 0x000009f000007945 */ /* 0x000fe20003800200 */
[-C--:B------:R-:W-:Y:S02]  /*91c0*/  F2FP.F16.E5M2.UNPACK_B R4, R81.reuse ;  /* 0x00000051ff04723e */ /* 0x080fe400020004ff */
[-C--:B------:R-:W-:Y:S02]  /*91d0*/  F2FP.F16.E5M2.UNPACK_B R2, R80.reuse ;  /* 0x00000050ff02723e */ /* 0x080fe400020004ff */
[----:B------:R-:W-:Y:S01]  /*91e0*/  F2FP.F16.E5M2.UNPACK_B R80, R80.H1 ;  /* 0x00000050ff50723e */ /* 0x000fe200030004ff */
[--C-:B------:R-:W-:Y:S01]  /*91f0*/  HADD2.F32 R50, -RZ, R4.reuse.H0_H0 ;  /* 0x20000004ff327230 */ /* 0x100fe20000004100 */
[----:B------:R-:W-:Y:S01]  /*9200*/  F2FP.F16.E5M2.UNPACK_B R81, R81.H1 ;  /* 0x00000051ff51723e */ /* 0x000fe200030004ff */
[----:B------:R-:W-:Y:S01]  /*9210*/  HADD2.F32 R51, -RZ, R4.H1_H1 ;  /* 0x30000004ff337230 */ /* 0x000fe20000004100 */
[-C--:B------:R-:W-:Y:S01]  /*9220*/  F2FP.F16.E5M2.UNPACK_B R55, R82.reuse ;  /* 0x00000052ff37723e */ /* 0x080fe200020004ff */
[--C-:B------:R-:W-:Y:S01]  /*9230*/  HADD2.F32 R0, -RZ, R2.reuse.H0_H0 ;  /* 0x20000002ff007230 */ /* 0x100fe20000004100 */
[----:B------:R-:W-:Y:S01]  /*9240*/  F2FP.F16.E5M2.UNPACK_B R82, R82.H1 ;  /* 0x00000052ff52723e */ /* 0x000fe200030004ff */
[----:B-1----:R-:W1:Y:S01]  /*9250*/  LDTM.x32 R4, tmem[UR4+0x60] ;  /* 0x00006004000479ee */ /* 0x002e6200082c0000 */
[----:B------:R-:W-:Y:S01]  /*9260*/  NOP ;  /* 0x0000000000007918 */ /* 0x000fe20000000000 */
[----:B------:R-:W-:Y:S01]  /*9270*/  IADD3 R111, PT, PT, R111, 0x110, RZ ;  /* 0x000001106f6f7810 */ /* 0x000fe20007ffe0ff */
[----:B------:R-:W-:Y:S01]  /*9280*/  HADD2.F32 R2, -RZ, R2.H1_H1 ;  /* 0x30000002ff027230 */ /* 0x000fe20000004100 */
[----:B------:R-:W-:Y:S01]  /*9290*/  F2FP.F16.E5M2.UNPACK_B R59, R83 ;  /* 0x00000053ff3b723e */ /* 0x000fe200020004ff */
[--C-:B------:R-:W-:Y:S01]  /*92a0*/  HADD2.F32 R54, -RZ, R55.reuse.H0_H0 ;  /* 0x20000037ff367230 */ /* 0x100fe20000004100 */
[----:B------:R-:W-:Y:S01]  /*92b0*/  LOP3.LUT R111, R111, 0xfefffff8, RZ, 0xc0, !PT ;  /* 0xfefffff86f6f7812 */ /* 0x000fe200078ec0ff */
[----:B------:R-:W-:Y:S01]  /*92c0*/  HADD2.F32 R55, -RZ, R55.H1_H1 ;  /* 0x30000037ff377230 */ /* 0x000fe20000004100 */
[----:B------:R-:W-:Y:S01]  /*92d0*/  F2FP.F16.E5M2.UNPACK_B R63, R84 ;  /* 0x00000054ff3f723e */ /* 0x000fe200020004ff */
[--C-:B------:R-:W-:Y:S01]  /*92e0*/  HADD2.F32 R58, -RZ, R59.reuse.H0_H0 ;  /* 0x2000003bff3a7230 */ /* 0x100fe20000004100 */
[----:B-1----:R1:W-:Y:S01]  /*92f0*/  SYNCS.ARRIVE.TRANS64.RED.A1T0 RZ, [R111+URZ], RZ ;  /* 0x000000ff6fff79a7 */ /* 0x0023e200081004ff */
[----:B------:R-:W-:Y:S01]  /*9300*/  HADD2.F32 R59, -RZ, R59.H1_H1 ;  /* 0x3000003bff3b7230 */ /* 0x000fe20000004100 */
[----:B------:R-:W-:Y:S01]  /*9310*/  F2FP.F16.E5M2.UNPACK_B R67, R85 ;  /* 0x00000055ff43723e */ /* 0x000fe200020004ff */
[--C-:B------:R-:W-:Y:S01]  /*9320*/  HADD2.F32 R62, -RZ, R63.reuse.H0_H0 ;  /* 0x2000003fff3e7230 */ /* 0x100fe20000004100 */
[----:B------:R-:W-:Y:S01]  /*9330*/  F2FP.F16.E5M2.UNPACK_B R71, R86 ;  /* 0x00000056ff47723e */ /* 0x000fe200020004ff */
[----:B------:R-:W-:Y:S01]  /*9340*/  HADD2.F32 R63, -RZ, R63.H1_H1 ;  /* 0x3000003fff3f7230 */ /* 0x000fe20000004100 */
[----:B------:R-:W-:Y:S01]  /*9350*/  F2FP.F16.E5M2.UNPACK_B R75, R87 ;  /* 0x00000057ff4b723e */ /* 0x000fe200020004ff */
[--C-:B------:R-:W-:Y:S01]  /*9360*/  HADD2.F32 R66, -RZ, R67.reuse.H0_H0 ;  /* 0x20000043ff427230 */ /* 0x100fe20000004100 */
[----:B------:R-:W-:Y:S01]  /*9370*/  F2FP.F16.E5M2.UNPACK_B R83, R83.H1 ;  /* 0x00000053ff53723e */ /* 0x000fe200030004ff */
[----:B------:R-:W-:Y:S01]  /*9380*/  HADD2.F32 R67, -RZ, R67.H1_H1 ;  /* 0x30000043ff437230 */ /* 0x000fe20000004100 */
[----:B------:R-:W-:Y:S01]  /*9390*/  F2FP.F16.E5M2.UNPACK_B R84, R84.H1 ;  /* 0x00000054ff54723e */ /* 0x000fe200030004ff */
[--C-:B------:R-:W-:Y:S01]  /*93a0*/  HADD2.F32 R70, -RZ, R71.reuse.H0_H0 ;  /* 0x20000047ff467230 */ /* 0x100fe20000004100 */
[----:B------:R-:W-:Y:S01]  /*93b0*/  F2FP.F16.E5M2.UNPACK_B R85, R85.H1 ;  /* 0x00000055ff55723e */ /* 0x000fe200030004ff */
[----:B------:R-:W-:Y:S02]  /*93c0*/  HADD2.F32 R71, -RZ, R71.H1_H1 ;  /* 0x30000047ff477230 */ /* 0x000fe40000004100 */
[C---:B------:R-:W-:Y:S01]  /*93d0*/  FMUL R4, R47.reuse, R4 ;  /* 0x000000042f047220 */ /* 0x040fe20000400000 */
[C---:B------:R-:W-:Y:S01]  /*93e0*/  FMUL R5, R47.reuse, R5 ;  /* 0x000000052f057220 */ /* 0x040fe20000400000 */
[--C-:B------:R-:W-:Y:S02]  /*93f0*/  HADD2.F32 R3, -RZ, R80.reuse.H0_H0 ;  /* 0x20000050ff037230 */ /* 0x100fe40000004100 */
[----:B------:R-:W-:Y:S01]  /*9400*/  FMUL R8, R47, R8 ;  /* 0x000000082f087220 */ /* 0x000fe20000400000 */
[C---:B------:R-:W-:Y:S01]  /*9410*/  FFMA R4, R49.reuse, R0, R4 ;  /* 0x0000000031047223 */ /* 0x040fe20000000004 */
        /* <DEDUP_REMOVED lines=12> */
[--C-:B------:R-:W-:Y:S02]  /*94e0*/  HADD2.F32 R74, -RZ, R75.reuse.H0_H0 ;  /* 0x2000004bff4a7230 */ /* 0x100fe40000004100 */
[C---:B------:R-:W-:Y:S01]  /*94f0*/  FMUL R28, R47.reuse, R32 ;  /* 0x000000202f1c7220 */ /* 0x040fe20000400000 */
[----:B------:R-:W-:Y:S02]  /*9500*/  HADD2.F32 R75, -RZ, R75.H1_H1 ;  /* 0x3000004bff4b7230 */ /* 0x000fe40000004100 */
[C---:B------:R-:W-:Y:S01]  /*9510*/  FMUL R29, R47.reuse, R33 ;  /* 0x000000212f1d7220 */ /* 0x040fe20000400000 */
[----:B------:R-:W-:Y:S02]  /*9520*/  HADD2.F32 R48, -RZ, R80.H1_H1 ;  /* 0x30000050ff307230 */ /* 0x000fe40000004100 */
[C---:B------:R-:W-:Y:S01]  /*9530*/  FMUL R6, R47.reuse, R6 ;  /* 0x000000062f067220 */ /* 0x040fe20000400000 */
[C---:B------:R-:W-:Y:S01]  /*9540*/  FMUL R7, R47.reuse, R7 ;  /* 0x000000072f077220 */ /* 0x040fe20000400000 */
[--C-:B------:R-:W-:Y:S02]  /*9550*/  HADD2.F32 R52, -RZ, R81.reuse.H0_H0 ;  /* 0x20000051ff347230 */ /* 0x100fe40000004100 */
[----:B------:R-:W-:Y:S01]  /*9560*/  FMUL R10, R47, R10 ;  /* 0x0000000a2f0a7220 */ /* 0x000fe20000400000 */
[C---:B------:R-:W-:Y:S01]  /*9570*/  FFMA R6, R49.reuse, R3, R6 ;  /* 0x0000000331067223 */ /* 0x040fe20000000006 */
[----:B------:R-:W-:Y:S02]  /*9580*/  HADD2.F32 R53, -RZ, R81.H1_H1 ;  /* 0x30000051ff357230 */ /* 0x000fe40000004100 */
[C---:B------:R-:W-:Y:S01]  /*9590*/  FFMA R7, R49.reuse, R48, R7 ;  /* 0x0000003031077223 */ /* 0x040fe20000000007 */
[C---:B------:R-:W-:Y:S01]  /*95a0*/  FFMA R8, R49.reuse, R50, R8 ;  /* 0x0000003231087223 */ /* 0x040fe20000000008 */
[C---:B------:R-:W-:Y:S01]  /*95b0*/  FFMA R9, R49.reuse, R51, R9 ;  /* 0x0000003331097223 */ /* 0x040fe20000000009 */
[----:B------:R-:W-:Y:S01]  /*95c0*/  FFMA R10, R49, R52, R10 ;  /* 0x00000034310a7223 */ /* 0x000fe2000000000a */
[----:B------:R-:W-:Y:S01]  /*95d0*/  FMUL R11, R47, R11 ;  /* 0x0000000b2f0b7220 */ /* 0x000fe20000400000 */
[----:B------:R-:W-:Y:S01]  /*95e0*/  F2FP.F16.E5M2.UNPACK_B R86, R86.H1 ;  /* 0x00000056ff56723e */ /* 0x000fe200030004ff */
[--C-:B------:R-:W-:Y:S01]  /*95f0*/  HADD2.F32 R56, -RZ, R82.reuse.H0_H0 ;  /* 0x20000052ff387230 */ /* 0x100fe20000004100 */
[----:B------:R-:W-:Y:S01]  /*9600*/  F2FP.SATFINITE.E5M2.F32.PACK_AB_MERGE_C R6, R7, R6, RZ ;  /* 0x000000060706723e */ /* 0x000fe200048060ff */
[C---:B------:R-:W-:Y:S01]  /*9610*/  FFMA R11, R49.reuse, R53, R11 ;  /* 0x00000035310b7223 */ /* 0x040fe2000000000b */
[C---:B------:R-:W-:Y:S01]  /*9620*/  FFMA R12, R49.reuse, R54, R12 ;  /* 0x00000036310c7223 */ /* 0x040fe2000000000c */
[----:B------:R-:W-:Y:S01]  /*9630*/  FFMA R13, R49, R55, R13 ;  /* 0x00000037310d7223 */ /* 0x000fe2000000000d */
[----:B------:R-:W-:Y:S01]  /*9640*/  F2FP.SATFINITE.E5M2.F32.PACK_AB_MERGE_C R4, R5, R4, R6 ;  /* 0x000000040504723e */ /* 0x000fe20004806006 */
[----:B------:R-:W-:Y:S01]  /*9650*/  HADD2.F32 R57, -RZ, R82.H1_H1 ;  /* 0x30000052ff397230 */ /* 0x000fe20000004100 */
[----:B------:R-:W-:Y:S01]  /*9660*/  F2FP.SATFINITE.E5M2.F32.PACK_AB_MERGE_C R10, R11, R10, RZ ;  /* 0x0000000a0b0a723e */ /* 0x000fe200048060ff */
[C---:B------:R-:W-:Y:S01]  /*9670*/  FMUL R14, R47.reuse, R14 ;  /* 0x0000000e2f0e7220 */ /* 0x040fe20000400000 */
[----:B------:R-:W-:Y:S01]  /*9680*/  FMUL R15, R47, R15 ;  /* 0x0000000f2f0f7220 */ /* 0x000fe20000400000 */
[--C-:B------:R-:W-:Y:S01]  /*9690*/  HADD2.F32 R60, -RZ, R83.reuse.H0_H0 ;  /* 0x20000053ff3c7230 */ /* 0x100fe20000004100 */
[----:B------:R-:W-:Y:S01]  /*96a0*/  F2FP.SATFINITE.E5M2.F32.PACK_AB_MERGE_C R5, R9, R8, R10 ;  /* 0x000000080905723e */ /* 0x000fe2000480600a */
[C---:B------:R-:W-:Y:S01]  /*96b0*/  FFMA R14, R49.reuse, R56, R14 ;  /* 0x00000038310e7223 */ /* 0x040fe2000000000e */
[C---:B------:R-:W-:Y:S01]  /*96c0*/  FFMA R15, R49.reuse, R57, R15 ;  /* 0x00000039310f7223 */ /* 0x040fe2000000000f */
[C---:B------:R-:W-:Y:S01]  /*96d0*/  FFMA R16, R49.reuse, R58, R16 ;  /* 0x0000003a31107223 */ /* 0x040fe20000000010 */
[----:B------:R-:W-:Y:S01]  /*96e0*/  FFMA R17, R49, R59, R17 ;  /* 0x0000003b31117223 */ /* 0x000fe20000000011 */
[----:B------:R-:W-:Y:S02]  /*96f0*/  HADD2.F32 R61, -RZ, R83.H1_H1 ;  /* 0x30000053ff3d7230 */ /* 0x000fe40000004100 */
[C---:B------:R-:W-:Y:S01]  /*9700*/  FMUL R18, R47.reuse, R18 ;  /* 0x000000122f127220 */ /* 0x040fe20000400000 */
[C---:B------:R-:W-:Y:S01]  /*9710*/  FMUL R19, R47.reuse, R19 ;  /* 0x000000132f137220 */ /* 0x040fe20000400000 */
[--C-:B------:R-:W-:Y:S02]  /*9720*/  HADD2.F32 R64, -RZ, R84.reuse.H0_H0 ;  /* 0x20000054ff407230 */ /* 0x100fe40000004100 */
[----:B------:R-:W-:Y:S01]  /*9730*/  FMUL R22, R47, R22 ;  /* 0x000000162f167220 */ /* 0x000fe20000400000 */
[C---:B------:R-:W-:Y:S01]  /*9740*/  FFMA R18, R49.reuse, R60, R18 ;  /* 0x0000003c31127223 */ /* 0x040fe20000000012 */
[----:B------:R-:W-:Y:S02]  /*9750*/  HADD2.F32 R65, -RZ, R84.H1_H1 ;  /* 0x30000054ff417230 */ /* 0x000fe40000004100 */
[----:B------:R-:W-:Y:S01]  /*9760*/  FFMA R19, R49, R61, R19 ;  /* 0x0000003d31137223 */ /* 0x000fe20000000013 */
[----:B------:R-:W-:Y:S01]  /*9770*/  FMUL R23, R47, R23 ;  /* 0x000000172f177220 */ /* 0x000fe20000400000 */
[C---:B------:R-:W-:Y:S01]  /*9780*/  FFMA R20, R49.reuse, R62, R20 ;  /* 0x0000003e31147223 */ /* 0x040fe20000000014 */
[C---:B------:R-:W-:Y:S01]  /*9790*/  FFMA R21, R49.reuse, R63, R21 ;  /* 0x0000003f31157223 */ /* 0x040fe20000000015 */
[--C-:B------:R-:W-:Y:S02]  /*97a0*/  HADD2.F32 R68, -RZ, R85.reuse.H0_H0 ;  /* 0x20000055ff447230 */ /* 0x100fe40000004100 */
[----:B------:R-:W-:Y:S01]  /*97b0*/  FFMA R22, R49, R64, R22 ;  /* 0x0000004031167223 */ /* 0x000fe20000000016 */
[----:B------:R-:W-:Y:S02]  /*97c0*/  HADD2.F32 R69, -RZ, R85.H1_H1 ;  /* 0x30000055ff457230 */ /* 0x000fe40000004100 */
[----:B------:R-:W-:Y:S01]  /*97d0*/  FMUL R3, R47, R26 ;  /* 0x0000001a2f037220 */ /* 0x000fe20000400000 */
[----:B------:R-:W-:Y:S01]  /*97e0*/  FFMA R23, R49, R65, R23 ;  /* 0x0000004131177223 */ /* 0x000fe20000000017 */
[----:B------:R-:W-:Y:S01]  /*97f0*/  FMUL R27, R47, R27 ;  /* 0x0000001b2f1b7220 */ /* 0x000fe20000400000 */
[C---:B------:R-:W-:Y:S01]  /*9800*/  FFMA R0, R49.reuse, R66, R0 ;  /* 0x0000004231007223 */ /* 0x040fe20000000000 */
[----:B------:R-:W-:Y:S01]  /*9810*/  F2FP.F16.E5M2.UNPACK_B R87, R87.H1 ;  /* 0x00000057ff57723e */ /* 0x000fe200030004ff */
        /* <DEDUP_REMOVED lines=15> */
[----:B------:R-:W-:Y:S01]  /*9910*/  F2FP.SATFINITE.E5M2.F32.PACK_AB_MERGE_C R14, R15, R14, RZ ;  /* 0x0000000e0f0e723e */ /* 0x000fe200048060ff */
[----:B------:R-:W-:Y:S01]  /*9920*/  FFMA R28, R49, R74, R28 ;  /* 0x0000004a311c7223 */ /* 0x000fe2000000001c */
[----:B------:R-:W-:Y:S01]  /*9930*/  F2FP.SATFINITE.E5M2.F32.PACK_AB_MERGE_C R7, R19, R18, RZ ;  /* 0x000000121307723e */ /* 0x000fe200048060ff */
[C---:B------:R-:W-:Y:S01]  /*9940*/  FFMA R29, R49.reuse, R75, R29 ;  /* 0x0000004b311d7223 */ /* 0x040fe2000000001d */
[----:B------:R-:W-:Y:S01]  /*9950*/  FFMA R30, R49, R76, R30 ;  /* 0x0000004c311e7223 */ /* 0x000fe2000000001e */
[----:B------:R-:W-:Y:S01]  /*9960*/  F2FP.SATFINITE.E5M2.F32.PACK_AB_MERGE_C R22, R23, R22, RZ ;  /* 0x000000161716723e */ /* 0x000fe200048060ff */
[----:B------:R-:W-:Y:S01]  /*9970*/  FFMA R35, R49, R77, R35 ;  /* 0x0000004d31237223 */ /* 0x000fe20000000023 */
[----:B------:R-:W-:Y:S02]  /*9980*/  F2FP.SATFINITE.E5M2.F32.PACK_AB_MERGE_C R6, R13, R12, R14 ;  /* 0x0000000c0d06723e */ /* 0x000fe4000480600e */
[----:B------:R-:W-:Y:S02]  /*9990*/  F2FP.SATFINITE.E5M2.F32.PACK_AB_MERGE_C R7, R17, R16, R7 ;  /* 0x000000101107723e */ /* 0x000fe40004806007 */
[----:B------:R-:W-:Y:S02]  /*99a0*/  F2FP.SATFINITE.E5M2.F32.PACK_AB_MERGE_C R20, R21, R20, R22 ;  /* 0x000000141514723e */ /* 0x000fe40004806016 */
[----:B------:R-:W-:Y:S01]  /*99b0*/  F2FP.SATFINITE.E5M2.F32.PACK_AB_MERGE_C R3, R27, R3, RZ ;  /* 0x000000031b03723e */ /* 0x000fe200048060ff */
[----:B------:R1:W-:Y:S01]  /*99c0*/  STS.128 [R100+UR49+0x5200], R4 ;  /* 0x0052000464007988 */ /* 0x0003e20008000c31 */
[----:B------:R-:W-:Y:S02]  /*99d0*/  F2FP.SATFINITE.E5M2.F32.PACK_AB_MERGE_C R22, R31, R26, RZ ;  /* 0x0000001a1f16723e */ /* 0x000fe400048060ff */
[----:B------:R-:W-:Y:S02]  /*99e0*/  F2FP.SATFINITE.E5M2.F32.PACK_AB_MERGE_C R23, R35, R30, RZ ;  /* 0x0000001e2317723e */ /* 0x000fe400048060ff */
[----:B------:R-:W-:Y:S02]  /*99f0*/  F2FP.SATFINITE.E5M2.F32.PACK_AB_MERGE_C R21, R2, R0, R3 ;  /* 0x000000000215723e */ /* 0x000fe40004806003 */
[----:B------:R-:W-:Y:S02]  /*9a00*/  F2FP.SATFINITE.E5M2.F32.PACK_AB_MERGE_C R22, R25, R24, R22 ;  /* 0x000000181916723e */ /* 0x000fe40004806016 */
[----:B------:R-:W-:Y:S02]  /*9a10*/  F2FP.SATFINITE.E5M2.F32.PACK_AB_MERGE_C R23, R29, R28, R23 ;  /* 0x0000001c1d17723e */ /* 0x000fe40004806017 */
[----:B------:R-:W-:Y:S03]  /*9a20*/  IADD3 R45, PT, PT, R45, 0x1, RZ ;  /* 0x000000012d2d7810 */ /* 0x000fe60007ffe0ff */
        /* <DEDUP_REMOVED lines=23> */
.L_x_145:
[----:B------:R-:W-:Y:S05]  /*9ba0*/  BSYNC.RECONVERGENT B0 ;  /* 0x0000000000007941 */ /* 0x000fea0003800200 */
.L_x_144:
[----:B------:R-:W-:Y:S01]  /*9bb0*/  BAR.SYNC.DEFER_BLOCKING 0x1, 0x80 ;  /* 0x0042000000007b1d */ /* 0x000fe20000010000 */
[----:B------:R-:W-:Y:S01]  /*9bc0*/  ISETP.NE.AND P2, PT, R110, RZ, PT ;  /* 0x000000ff6e00720c */ /* 0x000fe20003f45270 */
[----:B------:R-:W-:Y:S01]  /*9bd0*/  IMAD.IADD R15, R43, 0x1, R94 ;  /* 0x000000012b0f7824 */ /* 0x000fe200078e025e */
[----:B------:R-:W-:Y:S01]  /*9be0*/  ISETP.NE.AND P0, PT, R112, 0x2, PT ;  /* 0x000000027000780c */ /* 0x000fe20003f05270 */
[----:B------:R-:W-:Y:S01]  /*9bf0*/  IMAD.IADD R14, R44, 0x1, R95 ;  /* 0x000000012c0e7824 */ /* 0x000fe200078e025f */
[----:B------:R-:W-:Y:S02]  /*9c00*/  ISETP.NE.AND P1, PT, R45, 0x4, PT ;  /* 0x000000042d00780c */ /* 0x000fe40003f25270 */
[----:B------:R-:W-:Y:S02]  /*9c10*/  SEL R2, RZ, 0x1, P0 ;  /* 0x00000001ff027807 */ /* 0x000fe40000000000 */
[----:B------:R-:W-:Y:S02]  /*9c20*/  SEL R0, RZ, 0x1, P1 ;  /* 0x00000001ff007807 */ /* 0x000fe40000800000 */
[----:B------:R-:W-:Y:S02]  /*9c30*/  LOP3.LUT R106, R106, R2, RZ, 0x3c, !PT ;  /* 0x000000026a6a7212 */ /* 0x000fe400078e3cff */
[----:B------:R-:W-:Y:S02]  /*9c40*/  LOP3.LUT R107, R107, R0, RZ, 0x3c, !PT ;  /* 0x000000006b6b7212 */ /* 0x000fe400078e3cff */
[----:B------:R-:W-:Y:S02]  /*9c50*/  @P2 R2UR UR36, R103 ;  /* 0x00000000672422ca */ /* 0x000fe400000e0000 */
[----:B------:R-:W-:Y:S02]  /*9c60*/  SEL R112, R112, RZ, P0 ;  /* 0x000000ff70707207 */ /* 0x000fe40000000000 */
[----:B------:R-:W-:Y:S01]  /*9c70*/  SEL R45, R45, RZ, P1 ;  /* 0x000000ff2d2d7207 */ /* 0x000fe20000800000 */
[----:B------:R-:W-:Y:S10]  /*9c80*/  @P2 BRA `(.L_x_146) ;  /* 0xffffffb800fc2947 */ /* 0x000ff4000383ffff */
[----:B------:R-:W-:Y:S05]  /*9c90*/  EXIT ;  /* 0x000000000000794d */ /* 0x000fea0003800000 */
.L_x_24:
[----:B--2---:R2:W4:Y:S02]  /*9ca0*/  SYNCS.PHASECHK.TRANS64.TRYWAIT P0, [R2+URZ+0x140], R3 ;  /* 0x00014003020075a7 */ /* 0x00452400080011ff */
[----:B----4-:R-:W-:Y:S05]  /*9cb0*/  @!P0 NANOSLEEP.SYNCS 0x989680 ;  /* 0x009896800000895d */ /* 0x010fea0003900000 */
[----:B------:R-:W4:Y:S02]  /*9cc0*/  @!P0 SYNCS.PHASECHK.TRANS64 P0, [R2+URZ+0x140], R3 ;  /* 0x00014003020085a7 */ /* 0x000f2400080010ff */
[----:B----4-:R-:W-:Y:S05]  /*9cd0*/  @!P0 BRA `(.L_x_24) ;  /* 0xfffffffc00f08947 */ /* 0x010fea000383ffff */
[----:B------:R-:W-:Y:S05]  /*9ce0*/  BRA `(.L_x_147) ;  /* 0xffffff7800e87947 */ /* 0x000fea000383ffff */
.L_x_27:
[----:B------:R-:W-:-:S07]  /*9cf0*/  MOV R2, UR33 ;  /* 0x0000002100027c02 */ /* 0x000fce0008000f00 */
.L_x_148:
[----:B-1----:R1:W2:Y:S02]  /*9d00*/  SYNCS.PHASECHK.TRANS64.TRYWAIT P0, [R2+URZ+0x40], R4 ;  /* 0x00004004020075a7 */ /* 0x0022a400080011ff */
[----:B--2---:R-:W-:Y:S05]  /*9d10*/  @!P0 NANOSLEEP.SYNCS 0x989680 ;  /* 0x009896800000895d */ /* 0x004fea0003900000 */
[----:B------:R-:W2:Y:S02]  /*9d20*/  @!P0 SYNCS.PHASECHK.TRANS64 P0, [R2+URZ+0x40], R4 ;  /* 0x00004004020085a7 */ /* 0x000ea400080010ff */
[----:B--2---:R-:W-:Y:S05]  /*9d30*/  @!P0 BRA `(.L_x_148) ;  /* 0xfffffffc00f08947 */ /* 0x004fea000383ffff */
[----:B------:R-:W-:Y:S05]  /*9d40*/  BRA `(.L_x_26) ;  /* 0xffffff7c00507947 */ /* 0x000fea000383ffff */
.L_x_34:
[----:B-1----:R-:W-:-:S07]  /*9d50*/  MOV R2, UR17 ;  /* 0x0000001100027c02 */ /* 0x002fce0008000f00 */
.L_x_149:
[----:B-1----:R1:W2:Y:S02]  /*9d60*/  SYNCS.PHASECHK.TRANS64.TRYWAIT P0, [R2+URZ+0x40], R4 ;  /* 0x00004004020075a7 */ /* 0x0022a400080011ff */
[----:B--2---:R-:W-:Y:S05]  /*9d70*/  @!P0 NANOSLEEP.SYNCS 0x989680 ;  /* 0x009896800000895d */ /* 0x004fea0003900000 */
[----:B------:R-:W2:Y:S02]  /*9d80*/  @!P0 SYNCS.PHASECHK.TRANS64 P0, [R2+URZ+0x40], R4 ;  /* 0x00004004020085a7 */ /* 0x000ea400080010ff */
[----:B--2---:R-:W-:Y:S05]  /*9d90*/  @!P0 BRA `(.L_x_149) ;  /* 0xfffffffc00f08947 */ /* 0x004fea000383ffff */
[----:B------:R-:W-:Y:S05]  /*9da0*/  BRA `(.L_x_33) ;  /* 0xffffff80000c7947 */ /* 0x000fea000383ffff */
.L_x_39:
[----:B-1----:R1:W2:Y:S02]  /*9db0*/  SYNCS.PHASECHK.TRANS64.TRYWAIT P0, [R2+URZ+0xd0], R3 ;  /* 0x0000d003020075a7 */ /* 0x0022a400080011ff */
[----:B--2---:R-:W-:Y:S05]  /*9dc0*/  @!P0 NANOSLEEP.SYNCS 0x989680 ;  /* 0x009896800000895d */ /* 0x004fea0003900000 */
[----:B------:R-:W2:Y:S02]  /*9dd0*/  @!P0 SYNCS.PHASECHK.TRANS64 P0, [R2+URZ+0xd0], R3 ;  /* 0x0000d003020085a7 */ /* 0x000ea400080010ff */
[----:B--2---:R-:W-:Y:S05]  /*9de0*/  @!P0 BRA `(.L_x_39) ;  /* 0xfffffffc00f08947 */ /* 0x004fea000383ffff */
[----:B------:R-:W-:Y:S05]  /*9df0*/  BRA `(.L_x_150) ;  /* 0xffffff8000b07947 */ /* 0x000fea000383ffff */
.L_x_43:
[----:B---3--:R-:W-:-:S07]  /*9e00*/  MOV R0, UR4 ;  /* 0x0000000400007c02 */ /* 0x008fce0008000f00 */
.L_x_151:
[----:B-1----:R1:W2:Y:S02]  /*9e10*/  SYNCS.PHASECHK.TRANS64.TRYWAIT P0, [R0+URZ], R2 ;  /* 0x00000002000075a7 */ /* 0x0022a400080011ff */
[----:B--2---:R-:W-:Y:S05]  /*9e20*/  @!P0 NANOSLEEP.SYNCS 0x989680 ;  /* 0x009896800000895d */ /* 0x004fea0003900000 */
[----:B------:R-:W2:Y:S02]  /*9e30*/  @!P0 SYNCS.PHASECHK.TRANS64 P0, [R0+URZ], R2 ;  /* 0x00000002000085a7 */ /* 0x000ea400080010ff */
[----:B--2---:R-:W-:Y:S05]  /*9e40*/  @!P0 BRA `(.L_x_151) ;  /* 0xfffffffc00f08947 */ /* 0x004fea000383ffff */
[----:B------:R-:W-:Y:S05]  /*9e50*/  BRA `(.L_x_152) ;  /* 0xffffff8800207947 */ /* 0x000fea000383ffff */
.L_x_44:
[----:B---3--:R-:W-:-:S07]  /*9e60*/  MOV R0, UR4 ;  /* 0x0000000400007c02 */ /* 0x008fce0008000f00 */
.L_x_153:
[----:B-1----:R1:W2:Y:S02]  /*9e70*/  SYNCS.PHASECHK.TRANS64.TRYWAIT P0, [R0+URZ], R3 ;  /* 0x00000003000075a7 */ /* 0x0022a400080011ff */
[----:B--2---:R-:W-:Y:S05]  /*9e80*/  @!P0 NANOSLEEP.SYNCS 0x989680 ;  /* 0x009896800000895d */ /* 0x004fea0003900000 */
[----:B------:R-:W2:Y:S02]  /*9e90*/  @!P0 SYNCS.PHASECHK.TRANS64 P0, [R0+URZ], R3 ;  /* 0x00000003000085a7 */ /* 0x000ea400080010ff */
[----:B--2---:R-:W-:Y:S05]  /*9ea0*/  @!P0 BRA `(.L_x_153) ;  /* 0xfffffffc00f08947 */ /* 0x004fea000383ffff */
[----:B------:R-:W-:Y:S05]  /*9eb0*/  BRA `(.L_x_154) ;  /* 0xffffff88002c7947 */ /* 0x000fea000383ffff */
.L_x_45:
[----:B---3--:R-:W-:-:S07]  /*9ec0*/  MOV R0, UR4 ;  /* 0x0000000400007c02 */ /* 0x008fce0008000f00 */
.L_x_155:
[----:B-1----:R1:W2:Y:S02]  /*9ed0*/  SYNCS.PHASECHK.TRANS64.TRYWAIT P0, [R0+URZ], R3 ;  /* 0x00000003000075a7 */ /* 0x0022a400080011ff */
[----:B--2---:R-:W-:Y:S05]  /*9ee0*/  @!P0 NANOSLEEP.SYNCS 0x989680 ;  /* 0x009896800000895d */ /* 0x004fea0003900000 */
[----:B------:R-:W2:Y:S02]  /*9ef0*/  @!P0 SYNCS.PHASECHK.TRANS64 P0, [R0+URZ], R3 ;  /* 0x00000003000085a7 */ /* 0x000ea400080010ff */
[----:B--2---:R-:W-:Y:S05]  /*9f00*/  @!P0 BRA `(.L_x_155) ;  /* 0xfffffffc00f08947 */ /* 0x004fea000383ffff */
[----:B------:R-:W-:Y:S05]  /*9f10*/  BRA `(.L_x_156) ;  /* 0xffffff8800387947 */ /* 0x000fea000383ffff */
.L_x_46:
[----:B---3--:R-:W-:-:S07]  /*9f20*/  MOV R0, UR4 ;  /* 0x0000000400007c02 */ /* 0x008fce0008000f00 */
.L_x_157:
[----:B-1----:R1:W2:Y:S02]  /*9f30*/  SYNCS.PHASECHK.TRANS64.TRYWAIT P0, [R0+URZ], R3 ;  /* 0x00000003000075a7 */ /* 0x0022a400080011ff */
[----:B--2---:R-:W-:Y:S05]  /*9f40*/  @!P0 NANOSLEEP.SYNCS 0x989680 ;  /* 0x009896800000895d */ /* 0x004fea0003900000 */
[----:B------:R-:W2:Y:S02]  /*9f50*/  @!P0 SYNCS.PHASECHK.TRANS64 P0, [R0+URZ], R3 ;  /* 0x00000003000085a7 */ /* 0x000ea400080010ff */
[----:B--2---:R-:W-:Y:S05]  /*9f60*/  @!P0 BRA `(.L_x_157) ;  /* 0xfffffffc00f08947 */ /* 0x004fea000383ffff */
[----:B------:R-:W-:Y:S05]  /*9f70*/  BRA `(.L_x_158) ;  /* 0xffffff8800447947 */ /* 0x000fea000383ffff */
.L_x_47:
[----:B---3--:R-:W-:-:S07]  /*9f80*/  MOV R0, UR4 ;  /* 0x0000000400007c02 */ /* 0x008fce0008000f00 */
.L_x_159:
[----:B-1----:R1:W2:Y:S02]  /*9f90*/  SYNCS.PHASECHK.TRANS64.TRYWAIT P0, [R0+URZ], R3 ;  /* 0x00000003000075a7 */ /* 0x0022a400080011ff */
[----:B--2---:R-:W-:Y:S05]  /*9fa0*/  @!P0 NANOSLEEP.SYNCS 0x989680 ;  /* 0x009896800000895d */ /* 0x004fea0003900000 */
[----:B------:R-:W2:Y:S02]  /*9fb0*/  @!P0 SYNCS.PHASECHK.TRANS64 P0, [R0+URZ], R3 ;  /* 0x00000003000085a7 */ /* 0x000ea400080010ff */
[----:B--2---:R-:W-:Y:S05]  /*9fc0*/  @!P0 BRA `(.L_x_159) ;  /* 0xfffffffc00f08947 */ /* 0x004fea000383ffff */
[----:B------:R-:W-:Y:S05]  /*9fd0*/  BRA `(.L_x_160) ;  /* 0xffffff8800507947 */ /* 0x000fea000383ffff */
.L_x_48:
[----:B---3--:R-:W-:-:S07]  /*9fe0*/  MOV R0, UR4 ;  /* 0x0000000400007c02 */ /* 0x008fce0008000f00 */
.L_x_161:
[----:B-1----:R1:W2:Y:S02]  /*9ff0*/  SYNCS.PHASECHK.TRANS64.TRYWAIT P0, [R0+URZ], R3 ;  /* 0x00000003000075a7 */ /* 0x0022a400080011ff */
[----:B--2---:R-:W-:Y:S05]  /*a000*/  @!P0 NANOSLEEP.SYNCS 0x989680 ;  /* 0x009896800000895d */ /* 0x004fea0003900000 */
[----:B------:R-:W2:Y:S02]  /*a010*/  @!P0 SYNCS.PHASECHK.TRANS64 P0, [R0+URZ], R3 ;  /* 0x00000003000085a7 */ /* 0x000ea400080010ff */
[----:B--2---:R-:W-:Y:S05]  /*a020*/  @!P0 BRA `(.L_x_161) ;  /* 0xfffffffc00f08947 */ /* 0x004fea000383ffff */
[----:B------:R-:W-:Y:S05]  /*a030*/  BRA `(.L_x_162) ;  /* 0xffffff88005c7947 */ /* 0x000fea000383ffff */
.L_x_49:
[----:B---3--:R-:W-:-:S07]  /*a040*/  MOV R0, UR4 ;  /* 0x0000000400007c02 */ /* 0x008fce0008000f00 */
.L_x_163:
[----:B-1----:R1:W2:Y:S02]  /*a050*/  SYNCS.PHASECHK.TRANS64.TRYWAIT P0, [R0+URZ], R3 ;  /* 0x00000003000075a7 */ /* 0x0022a400080011ff */
[----:B--2---:R-:W-:Y:S05]  /*a060*/  @!P0 NANOSLEEP.SYNCS 0x989680 ;  /* 0x009896800000895d */ /* 0x004fea0003900000 */
[----:B------:R-:W2:Y:S02]  /*a070*/  @!P0 SYNCS.PHASECHK.TRANS64 P0, [R0+URZ], R3 ;  /* 0x00000003000085a7 */ /* 0x000ea400080010ff */
[----:B--2---:R-:W-:Y:S05]  /*a080*/  @!P0 BRA `(.L_x_163) ;  /* 0xfffffffc00f08947 */ /* 0x004fea000383ffff */
[----:B------:R-:W-:Y:S05]  /*a090*/  BRA `(.L_x_164) ;  /* 0xffffff8800687947 */ /* 0x000fea000383ffff */
.L_x_52:
[----:B-1----:R1:W2:Y:S02]  /*a0a0*/  SYNCS.PHASECHK.TRANS64.TRYWAIT P0, [R0+URZ+0x130], R4 ;  /* 0x00013004000075a7 */ /* 0x0022a400080011ff */
[----:B--2---:R-:W-:Y:S05]  /*a0b0*/  @!P0 NANOSLEEP.SYNCS 0x989680 ;  /* 0x009896800000895d */ /* 0x004fea0003900000 */
[----:B------:R-:W2:Y:S02]  /*a0c0*/  @!P0 SYNCS.PHASECHK.TRANS64 P0, [R0+URZ+0x130], R4 ;  /* 0x00013004000085a7 */ /* 0x000ea400080010ff */
[----:B--2---:R-:W-:Y:S05]  /*a0d0*/  @!P0 BRA `(.L_x_52) ;  /* 0xfffffffc00f08947 */ /* 0x004fea000383ffff */
[----:B------:R-:W-:Y:S05]  /*a0e0*/  BRA `(.L_x_165) ;  /* 0xffffff8800c87947 */ /* 0x000fea000383ffff */
.L_x_53:
[----:B------:R-:W-:-:S07]  /*a0f0*/  MOV R0, UR5 ;  /* 0x0000000500007c02 */ /* 0x000fce0008000f00 */
.L_x_166:
[----:B-1----:R1:W2:Y:S02]  /*a100*/  SYNCS.PHASECHK.TRANS64.TRYWAIT P0, [R0+URZ+0xe0], R5 ;  /* 0x0000e005000075a7 */ /* 0x0022a400080011ff */
[----:B--2---:R-:W-:Y:S05]  /*a110*/  @!P0 NANOSLEEP.SYNCS 0x989680 ;  /* 0x009896800000895d */ /* 0x004fea0003900000 */
[----:B------:R-:W2:Y:S02]  /*a120*/  @!P0 SYNCS.PHASECHK.TRANS64 P0, [R0+URZ+0xe0], R5 ;  /* 0x0000e005000085a7 */ /* 0x000ea400080010ff */
[----:B--2---:R-:W-:Y:S05]  /*a130*/  @!P0 BRA `(.L_x_166) ;  /* 0xfffffffc00f08947 */ /* 0x004fea000383ffff */
[----:B------:R-:W-:Y:S05]  /*a140*/  BRA `(.L_x_167) ;  /* 0xffffff8800d87947 */ /* 0x000fea000383ffff */
.L_x_54:
[----:B-1----:R1:W2:Y:S02]  /*a150*/  SYNCS.PHASECHK.TRANS64.TRYWAIT P1, [R0+URZ+0xd0], R4 ;  /* 0x0000d004000075a7 */ /* 0x0022a400080211ff */
[----:B--2---:R-:W-:Y:S05]  /*a160*/  @!P1 NANOSLEEP.SYNCS 0x989680 ;  /* 0x009896800000995d */ /* 0x004fea0003900000 */
[----:B------:R-:W2:Y:S02]  /*a170*/  @!P1 SYNCS.PHASECHK.TRANS64 P1, [R0+URZ+0xd0], R4 ;  /* 0x0000d004000095a7 */ /* 0x000ea400080210ff */
[----:B--2---:R-:W-:Y:S05]  /*a180*/  @!P1 BRA `(.L_x_54) ;  /* 0xfffffffc00f09947 */ /* 0x004fea000383ffff */
[----:B------:R-:W-:Y:S05]  /*a190*/  BRA `(.L_x_168) ;  /* 0xffffff8c00087947 */ /* 0x000fea000383ffff */
.L_x_57:
[----:B------:R-:W-:-:S07]  /*a1a0*/  MOV R0, UR5 ;  /* 0x0000000500007c02 */ /* 0x000fce0008000f00 */
.L_x_169:
[----:B-1----:R1:W2:Y:S02]  /*a1b0*/  SYNCS.PHASECHK.TRANS64.TRYWAIT P0, [R0+URZ+0xe0], R2 ;  /* 0x0000e002000075a7 */ /* 0x0022a400080011ff */
[----:B--2---:R-:W-:Y:S05]  /*a1c0*/  @!P0 NANOSLEEP.SYNCS 0x989680 ;  /* 0x009896800000895d */ /* 0x004fea0003900000 */
[----:B------:R-:W2:Y:S02]  /*a1d0*/  @!P0 SYNCS.PHASECHK.TRANS64 P0, [R0+URZ+0xe0], R2 ;  /* 0x0000e002000085a7 */ /* 0x000ea400080010ff */
[----:B--2---:R-:W-:Y:S05]  /*a1e0*/  @!P0 BRA `(.L_x_169) ;  /* 0xfffffffc00f08947 */ /* 0x004fea000383ffff */
[----:B------:R-:W-:Y:S05]  /*a1f0*/  BRA `(.L_x_56) ;  /* 0xffffff8c005c7947 */ /* 0x000fea000383ffff */
.L_x_66:
[----:B-1----:R-:W-:-:S04]  /*a200*/  MOV R4, UR6 ;  /* 0x0000000600047c02 */ /* 0x002fc80008000f00 */
[----:B------:R1:W2:Y:S03]  /*a210*/  SYNCS.PHASECHK.TRANS64.TRYWAIT P0, [R4+URZ+0x8], R5 ;  /* 0x00000805040075a7 */ /* 0x0002a600080011ff */
[----:B--2---:R-:W-:Y:S05]  /*a220*/  @!P0 NANOSLEEP.SYNCS 0x989680 ;  /* 0x009896800000895d */ /* 0x004fea0003900000 */
[----:B------:R-:W2:Y:S02]  /*a230*/  @!P0 SYNCS.PHASECHK.TRANS64 P0, [R4+URZ+0x8], R5 ;  /* 0x00000805040085a7 */ /* 0x000ea400080010ff */
[----:B--2---:R-:W-:Y:S05]  /*a240*/  @!P0 BRA `(.L_x_66) ;  /* 0xfffffffc00ec8947 */ /* 0x004fea000383ffff */
[----:B------:R-:W-:Y:S05]  /*a250*/  BRA `(.L_x_65) ;  /* 0xffffff9000107947 */ /* 0x000fea000383ffff */
.L_x_68:
[----:B------:R-:W-:Y:S01]  /*a260*/  BSSY B0, `(.L_x_170) ;  /* 0x0000006000007945 */ /* 0x000fe20003800000 */
[----:B------:R-:W-:-:S07]  /*a270*/  MOV R15, 0xffffffff ;  /* 0xffffffff000f7802 */ /* 0x000fce0000000f00 */
[----:B-1---5:R-:W-:Y:S05]  /*a280*/  WARPSYNC.COLLECTIVE R15, `(.L_x_171) ;  /* 0x000000000f0c7348 */ /* 0x022fea0003c00000 */
[----:B------:R-:W-:Y:S02]  /*a290*/  ELECT P6, UR79, PT ;  /* 0x00000000004f782f */ /* 0x000fe400038c0000 */
[----:B------:R-:W-:Y:S01]  /*a2a0*/  MOV R14, UR79 ;  /* 0x0000004f000e7c02 */ /* 0x000fe20008000f00 */
[----:B-1---5:R-:W-:Y:S10]  /*a2b0*/  ENDCOLLECTIVE ;  /* 0x000000000000791b */ /* 0x022ff40003800000 */
.L_x_171:
[----:B------:R-:W-:Y:S05]  /*a2c0*/  BSYNC B0 ;  /* 0x0000000000007941 */ /* 0x000fea0003800000 */
.L_x_170:
[----:B------:R-:W-:Y:S05]  /*a2d0*/  BRA `(.L_x_172) ;  /* 0xffffff9000407947 */ /* 0x000fea000383ffff */
.L_x_70:
[----:B-1----:R-:W-:-:S04]  /*a2e0*/  MOV R2, UR6 ;  /* 0x0000000600027c02 */ /* 0x002fc80008000f00 */
[----:B------:R1:W2:Y:S03]  /*a2f0*/  SYNCS.PHASECHK.TRANS64.TRYWAIT P0, [R2+URZ+0x8], R3 ;  /* 0x00000803020075a7 */ /* 0x0002a600080011ff */
[----:B--2---:R-:W-:Y:S05]  /*a300*/  @!P0 NANOSLEEP.SYNCS 0x989680 ;  /* 0x009896800000895d */ /* 0x004fea0003900000 */
[----:B------:R-:W2:Y:S02]  /*a310*/  @!P0 SYNCS.PHASECHK.TRANS64 P0, [R2+URZ+0x8], R3 ;  /* 0x00000803020085a7 */ /* 0x000ea400080010ff */
[----:B--2---:R-:W-:Y:S05]  /*a320*/  @!P0 BRA `(.L_x_70) ;  /* 0xfffffffc00ec8947 */ /* 0x004fea000383ffff */
[----:B------:R-:W-:Y:S05]  /*a330*/  BRA `(.L_x_69) ;  /* 0xffffff9000447947 */ /* 0x000fea000383ffff */
.L_x_71:
[----:B-1----:R1:W2:Y:S02]  /*a340*/  SYNCS.PHASECHK.TRANS64.TRYWAIT P0, [R0+URZ+0xd0], R4 ;  /* 0x0000d004000075a7 */ /* 0x0022a400080011ff */
[----:B--2---:R-:W-:Y:S05]  /*a350*/  @!P0 NANOSLEEP.SYNCS 0x989680 ;  /* 0x009896800000895d */ /* 0x004fea0003900000 */
[----:B------:R-:W2:Y:S02]  /*a360*/  @!P0 SYNCS.PHASECHK.TRANS64 P0, [R0+URZ+0xd0], R4 ;  /* 0x0000d004000085a7 */ /* 0x000ea400080010ff */
[----:B--2---:R-:W-:Y:S05]  /*a370*/  @!P0 BRA `(.L_x_71) ;  /* 0xfffffffc00f08947 */ /* 0x004fea000383ffff */
[----:B------:R-:W-:Y:S05]  /*a380*/  BRA `(.L_x_173) ;  /* 0xffffff9400307947 */ /* 0x000fea000383ffff */
.L_x_73:
[----:B------:R-:W-:-:S07]  /*a390*/  MOV R0, UR9 ;  /* 0x0000000900007c02 */ /* 0x000fce0008000f00 */
.L_x_174:
[----:B-1----:R1:W2:Y:S02]  /*a3a0*/  SYNCS.PHASECHK.TRANS64.TRYWAIT P0, [R0+URZ+0x110], R4 ;  /* 0x00011004000075a7 */ /* 0x0022a400080011ff */
[----:B--2---:R-:W-:Y:S05]  /*a3b0*/  @!P0 NANOSLEEP.SYNCS 0x989680 ;  /* 0x009896800000895d */ /* 0x004fea0003900000 */
[----:B------:R-:W2:Y:S02]  /*a3c0*/  @!P0 SYNCS.PHASECHK.TRANS64 P0, [R0+URZ+0x110], R4 ;  /* 0x00011004000085a7 */ /* 0x000ea400080010ff */
[----:B--2---:R-:W-:Y:S05]  /*a3d0*/  @!P0 BRA `(.L_x_174) ;  /* 0xfffffffc00f08947 */ /* 0x004fea000383ffff */
[----:B------:R-:W-:Y:S05]  /*a3e0*/  BRA `(.L_x_175) ;  /* 0xffffff94007c7947 */ /* 0x000fea000383ffff */
.L_x_76:
[----:B------:R-:W-:Y:S07]  /*a3f0*/  MOV R0, UR8 ;  /* 0x0000000800007c02 */ /* 0x000fee0008000f00 */
.L_x_176:
[----:B-1----:R1:W2:Y:S02]  /*a400*/  SYNCS.PHASECHK.TRANS64.TRYWAIT P0, [R0+URZ], R4 ;  /* 0x00000004000075a7 */ /* 0x0022a400080011ff */
[----:B--2---:R-:W-:Y:S05]  /*a410*/  @!P0 NANOSLEEP.SYNCS 0x989680 ;  /* 0x009896800000895d */ /* 0x004fea0003900000 */
[----:B------:R-:W2:Y:S02]  /*a420*/  @!P0 SYNCS.PHASECHK.TRANS64 P0, [R0+URZ], R4 ;  /* 0x00000004000085a7 */ /* 0x000ea400080010ff */
[----:B--2---:R-:W-:Y:S05]  /*a430*/  @!P0 BRA `(.L_x_176) ;  /* 0xfffffffc00f08947 */ /* 0x004fea000383ffff */
[----:B------:R-:W-:Y:S05]  /*a440*/  BRA `(.L_x_75) ;  /* 0xffffff9400907947 */ /* 0x000fea000383ffff */
.L_x_80:
[----:B-1----:R-:W-:-:S07]  /*a450*/  MOV R0, UR8 ;  /* 0x0000000800007c02 */ /* 0x002fce0008000f00 */
.L_x_177:
[----:B-1----:R1:W2:Y:S02]  /*a460*/  SYNCS.PHASECHK.TRANS64.TRYWAIT P0, [R0+URZ], R2 ;  /* 0x00000002000075a7 */ /* 0x0022a400080011ff */
[----:B--2---:R-:W-:Y:S05]  /*a470*/  @!P0 NANOSLEEP.SYNCS 0x989680 ;  /* 0x009896800000895d */ /* 0x004fea0003900000 */
[----:B------:R-:W2:Y:S02]  /*a480*/  @!P0 SYNCS.PHASECHK.TRANS64 P0, [R0+URZ], R2 ;  /* 0x00000002000085a7 */ /* 0x000ea400080010ff */
[----:B--2---:R-:W-:Y:S05]  /*a490*/  @!P0 BRA `(.L_x_177) ;  /* 0xfffffffc00f08947 */ /* 0x004fea000383ffff */
[----:B------:R-:W-:Y:S05]  /*a4a0*/  BRA `(.L_x_178) ;  /* 0xffffff9800847947 */ /* 0x000fea000383ffff */
.L_x_81:
[----:B------:R-:W-:-:S07]  /*a4b0*/  MOV R0, UR8 ;  /* 0x0000000800007c02 */ /* 0x000fce0008000f00 */
.L_x_179:
[----:B-1----:R1:W2:Y:S02]  /*a4c0*/  SYNCS.PHASECHK.TRANS64.TRYWAIT P0, [R0+URZ], R3 ;  /* 0x00000003000075a7 */ /* 0x0022a400080011ff */
[----:B--2---:R-:W-:Y:S05]  /*a4d0*/  @!P0 NANOSLEEP.SYNCS 0x989680 ;  /* 0x009896800000895d */ /* 0x004fea0003900000 */
[----:B------:R-:W2:Y:S02]  /*a4e0*/  @!P0 SYNCS.PHASECHK.TRANS64 P0, [R0+URZ], R3 ;  /* 0x00000003000085a7 */ /* 0x000ea400080010ff */
[----:B--2---:R-:W-:Y:S05]  /*a4f0*/  @!P0 BRA `(.L_x_179) ;  /* 0xfffffffc00f08947 */ /* 0x004fea000383ffff */
[----:B------:R-:W-:Y:S05]  /*a500*/  BRA `(.L_x_180) ;  /* 0xffffff9800907947 */ /* 0x000fea000383ffff */
.L_x_82:
[----:B------:R-:W-:-:S07]  /*a510*/  MOV R0, UR8 ;  /* 0x0000000800007c02 */ /* 0x000fce0008000f00 */
.L_x_181:
[----:B-1----:R1:W2:Y:S02]  /*a520*/  SYNCS.PHASECHK.TRANS64.TRYWAIT P0, [R0+URZ], R3 ;  /* 0x00000003000075a7 */ /* 0x0022a400080011ff */
[----:B--2---:R-:W-:Y:S05]  /*a530*/  @!P0 NANOSLEEP.SYNCS 0x989680 ;  /* 0x009896800000895d */ /* 0x004fea0003900000 */
[----:B------:R-:W2:Y:S02]  /*a540*/  @!P0 SYNCS.PHASECHK.TRANS64 P0, [R0+URZ], R3 ;  /* 0x00000003000085a7 */ /* 0x000ea400080010ff */
[----:B--2---:R-:W-:Y:S05]  /*a550*/  @!P0 BRA `(.L_x_181) ;  /* 0xfffffffc00f08947 */ /* 0x004fea000383ffff */
[----:B------:R-:W-:Y:S05]  /*a560*/  BRA `(.L_x_182) ;  /* 0xffffff98009c7947 */ /* 0x000fea000383ffff */
.L_x_85:
[----:B------:R-:W-:-:S07]  /*a570*/  MOV R0, UR7 ;  /* 0x0000000700007c02 */ /* 0x000fce0008000f00 */
.L_x_183:
[----:B-1----:R1:W2:Y:S02]  /*a580*/  SYNCS.PHASECHK.TRANS64.TRYWAIT P1, [R0+URZ+0x150], R2 ;  /* 0x00015002000075a7 */ /* 0x0022a400080211ff */
[----:B--2---:R-:W-:Y:S05]  /*a590*/  @!P1 NANOSLEEP.SYNCS 0x989680 ;  /* 0x009896800000995d */ /* 0x004fea0003900000 */
[----:B------:R-:W2:Y:S02]  /*a5a0*/  @!P1 SYNCS.PHASECHK.TRANS64 P1, [R0+URZ+0x150], R2 ;  /* 0x00015002000095a7 */ /* 0x000ea400080210ff */
[----:B--2---:R-:W-:Y:S05]  /*a5b0*/  @!P1 BRA `(.L_x_183) ;  /* 0xfffffffc00f09947 */ /* 0x004fea000383ffff */
[----:B------:R-:W-:Y:S05]  /*a5c0*/  BRA `(.L_x_184) ;  /* 0xffffff9800e87947 */ /* 0x000fea000383ffff */
.L_x_90:
[----:B--2---:R2:W4:Y:S02]  /*a5d0*/  SYNCS.PHASECHK.TRANS64.TRYWAIT P0, [R0+URZ+0xd0], R2 ;  /* 0x0000d002000075a7 */ /* 0x00452400080011ff */
[----:B----4-:R-:W-:Y:S05]  /*a5e0*/  @!P0 NANOSLEEP.SYNCS 0x989680 ;  /* 0x009896800000895d */ /* 0x010fea0003900000 */
[----:B------:R-:W4:Y:S02]  /*a5f0*/  @!P0 SYNCS.PHASECHK.TRANS64 P0, [R0+URZ+0xd0], R2 ;  /* 0x0000d002000085a7 */ /* 0x000f2400080010ff */
[----:B----4-:R-:W-:Y:S05]  /*a600*/  @!P0 BRA `(.L_x_90) ;  /* 0xfffffffc00f08947 */ /* 0x010fea000383ffff */
[----:B------:R-:W-:Y:S05]  /*a610*/  BRA `(.L_x_185) ;  /* 0xffffff9c00fc7947 */ /* 0x000fea000383ffff */
.L_x_93:
[----:B------:R-:W-:Y:S07]  /*a620*/  MOV R0, UR7 ;  /* 0x0000000700007c02 */ /* 0x000fee0008000f00 */
.L_x_186:
[----:B--2---:R2:W4:Y:S02]  /*a630*/  SYNCS.PHASECHK.TRANS64.TRYWAIT P0, [R0+URZ+0xc8], R2 ;  /* 0x0000c802000075a7 */ /* 0x00452400080011ff */
[----:B----4-:R-:W-:Y:S05]  /*a640*/  @!P0 NANOSLEEP.SYNCS 0x989680 ;  /* 0x009896800000895d */ /* 0x010fea0003900000 */
[----:B------:R-:W4:Y:S02]  /*a650*/  @!P0 SYNCS.PHASECHK.TRANS64 P0, [R0+URZ+0xc8], R2 ;  /* 0x0000c802000085a7 */ /* 0x000f2400080010ff */
[----:B----4-:R-:W-:Y:S05]  /*a660*/  @!P0 BRA `(.L_x_186) ;  /* 0xfffffffc00f08947 */ /* 0x010fea000383ffff */
[----:B------:R-:W-:Y:S05]  /*a670*/  BRA `(.L_x_92) ;  /* 0xffffffa000dc7947 */ /* 0x000fea000383ffff */
.L_x_96:
[----:B------:R-:W-:Y:S07]  /*a680*/  MOV R0, UR7 ;  /* 0x0000000700007c02 */ /* 0x000fee0008000f00 */
.L_x_187:
[----:B-1----:R1:W2:Y:S02]  /*a690*/  SYNCS.PHASECHK.TRANS64.TRYWAIT P0, [R0+URZ+0xa0], R14 ;  /* 0x0000a00e000075a7 */ /* 0x0022a400080011ff */
[----:B--2---:R-:W-:Y:S05]  /*a6a0*/  @!P0 NANOSLEEP.SYNCS 0x989680 ;  /* 0x009896800000895d */ /* 0x004fea0003900000 */
[----:B------:R-:W2:Y:S02]  /*a6b0*/  @!P0 SYNCS.PHASECHK.TRANS64 P0, [R0+URZ+0xa0], R14 ;  /* 0x0000a00e000085a7 */ /* 0x000ea400080010ff */
[----:B--2---:R-:W-:Y:S05]  /*a6c0*/  @!P0 BRA `(.L_x_187) ;  /* 0xfffffffc00f08947 */ /* 0x004fea000383ffff */
[----:B------:R-:W-:Y:S05]  /*a6d0*/  BRA `(.L_x_188) ;  /* 0xffffffa400547947 */ /* 0x000fea000383ffff */
.L_x_97:
[----:B------:R-:W-:Y:S07]  /*a6e0*/  MOV R0, UR7 ;  /* 0x0000000700007c02 */ /* 0x000fee0008000f00 */
.L_x_189:
[----:B-1----:R1:W2:Y:S02]  /*a6f0*/  SYNCS.PHASECHK.TRANS64.TRYWAIT P0, [R0+URZ+0xa8], R14 ;  /* 0x0000a80e000075a7 */ /* 0x0022a400080011ff */
[----:B--2---:R-:W-:Y:S05]  /*a700*/  @!P0 NANOSLEEP.SYNCS 0x989680 ;  /* 0x009896800000895d */ /* 0x004fea0003900000 */
[----:B------:R-:W2:Y:S02]  /*a710*/  @!P0 SYNCS.PHASECHK.TRANS64 P0, [R0+URZ+0xa8], R14 ;  /* 0x0000a80e000085a7 */ /* 0x000ea400080010ff */
[----:B--2---:R-:W-:Y:S05]  /*a720*/  @!P0 BRA `(.L_x_189) ;  /* 0xfffffffc00f08947 */ /* 0x004fea000383ffff */
[----:B------:R-:W-:Y:S05]  /*a730*/  BRA `(.L_x_190) ;  /* 0xffffffa400ac7947 */ /* 0x000fea000383ffff */
.L_x_98:
[----:B------:R-:W-:Y:S07]  /*a740*/  MOV R0, UR7 ;  /* 0x0000000700007c02 */ /* 0x000fee0008000f00 */
.L_x_191:
[----:B-1----:R1:W2:Y:S02]  /*a750*/  SYNCS.PHASECHK.TRANS64.TRYWAIT P0, [R0+URZ+0xb0], R14 ;  /* 0x0000b00e000075a7 */ /* 0x0022a400080011ff */
[----:B--2---:R-:W-:Y:S05]  /*a760*/  @!P0 NANOSLEEP.SYNCS 0x989680 ;  /* 0x009896800000895d */ /* 0x004fea0003900000 */
[----:B------:R-:W2:Y:S02]  /*a770*/  @!P0 SYNCS.PHASECHK.TRANS64 P0, [R0+URZ+0xb0], R14 ;  /* 0x0000b00e000085a7 */ /* 0x000ea400080010ff */
[----:B--2---:R-:W-:Y:S05]  /*a780*/  @!P0 BRA `(.L_x_191) ;  /* 0xfffffffc00f08947 */ /* 0x004fea000383ffff */
[----:B------:R-:W-:Y:S05]  /*a790*/  BRA `(.L_x_192) ;  /* 0xffffffa800087947 */ /* 0x000fea000383ffff */
.L_x_99:
[----:B------:R-:W-:Y:S07]  /*a7a0*/  MOV R0, UR7 ;  /* 0x0000000700007c02 */ /* 0x000fee0008000f00 */
.L_x_193:
[----:B-1----:R1:W2:Y:S02]  /*a7b0*/  SYNCS.PHASECHK.TRANS64.TRYWAIT P0, [R0+URZ+0xb8], R14 ;  /* 0x0000b80e000075a7 */ /* 0x0022a400080011ff */
[----:B--2---:R-:W-:Y:S05]  /*a7c0*/  @!P0 NANOSLEEP.SYNCS 0x989680 ;  /* 0x009896800000895d */ /* 0x004fea0003900000 */
[----:B------:R-:W2:Y:S02]  /*a7d0*/  @!P0 SYNCS.PHASECHK.TRANS64 P0, [R0+URZ+0xb8], R14 ;  /* 0x0000b80e000085a7 */ /* 0x000ea400080010ff */
[----:B--2---:R-:W-:Y:S05]  /*a7e0*/  @!P0 BRA `(.L_x_193) ;  /* 0xfffffffc00f08947 */ /* 0x004fea000383ffff */
[----:B------:R-:W-:Y:S05]  /*a7f0*/  BRA `(.L_x_194) ;  /* 0xffffffa800a87947 */ /* 0x000fea000383ffff */
.L_x_101:
[----:B------:R-:W-:-:S07]  /*a800*/  MOV R0, UR7 ;  /* 0x0000000700007c02 */ /* 0x000fce0008000f00 */
.L_x_195:
[----:B-1----:R1:W4:Y:S02]  /*a810*/  SYNCS.PHASECHK.TRANS64.TRYWAIT P0, [R0+URZ+0xa0], R2 ;  /* 0x0000a002000075a7 */ /* 0x00232400080011ff */
[----:B----4-:R-:W-:Y:S05]  /*a820*/  @!P0 NANOSLEEP.SYNCS 0x989680 ;  /* 0x009896800000895d */ /* 0x010fea0003900000 */
[----:B------:R-:W4:Y:S02]  /*a830*/  @!P0 SYNCS.PHASECHK.TRANS64 P0, [R0+URZ+0xa0], R2 ;  /* 0x0000a002000085a7 */ /* 0x000f2400080010ff */
[----:B----4-:R-:W-:Y:S05]  /*a840*/  @!P0 BRA `(.L_x_195) ;  /* 0xfffffffc00f08947 */ /* 0x010fea000383ffff */
[----:B------:R-:W-:Y:S05]  /*a850*/  BRA `(.L_x_196) ;  /* 0xffffffac00307947 */ /* 0x000fea000383ffff */
.L_x_102:
[----:B-1----:R-:W-:-:S07]  /*a860*/  MOV R0, UR7 ;  /* 0x0000000700007c02 */ /* 0x002fce0008000f00 */
.L_x_197:
[----:B-1----:R1:W4:Y:S02]  /*a870*/  SYNCS.PHASECHK.TRANS64.TRYWAIT P0, [R0+URZ+0xa8], R2 ;  /* 0x0000a802000075a7 */ /* 0x00232400080011ff */
[----:B----4-:R-:W-:Y:S05]  /*a880*/  @!P0 NANOSLEEP.SYNCS 0x989680 ;  /* 0x009896800000895d */ /* 0x010fea0003900000 */
[----:B------:R-:W4:Y:S02]  /*a890*/  @!P0 SYNCS.PHASECHK.TRANS64 P0, [R0+URZ+0xa8], R2 ;  /* 0x0000a802000085a7 */ /* 0x000f2400080010ff */
[----:B----4-:R-:W-:Y:S05]  /*a8a0*/  @!P0 BRA `(.L_x_197) ;  /* 0xfffffffc00f08947 */ /* 0x010fea000383ffff */
[----:B------:R-:W-:Y:S05]  /*a8b0*/  BRA `(.L_x_198) ;  /* 0xffffffac00207947 */ /* 0x000fea000383ffff */
.L_x_103:
[----:B-1----:R-:W-:-:S07]  /*a8c0*/  MOV R0, UR7 ;  /* 0x0000000700007c02 */ /* 0x002fce0008000f00 */
.L_x_199:
[----:B-1----:R1:W4:Y:S02]  /*a8d0*/  SYNCS.PHASECHK.TRANS64.TRYWAIT P0, [R0+URZ+0xb0], R2 ;  /* 0x0000b002000075a7 */ /* 0x00232400080011ff */
[----:B----4-:R-:W-:Y:S05]  /*a8e0*/  @!P0 NANOSLEEP.SYNCS 0x989680 ;  /* 0x009896800000895d */ /* 0x010fea0003900000 */
[----:B------:R-:W4:Y:S02]  /*a8f0*/  @!P0 SYNCS.PHASECHK.TRANS64 P0, [R0+URZ+0xb0], R2 ;  /* 0x0000b002000085a7 */ /* 0x000f2400080010ff */
[----:B----4-:R-:W-:Y:S05]  /*a900*/  @!P0 BRA `(.L_x_199) ;  /* 0xfffffffc00f08947 */ /* 0x010fea000383ffff */
[----:B------:R-:W-:Y:S05]  /*a910*/  BRA `(.L_x_200) ;  /* 0xffffffac00107947 */ /* 0x000fea000383ffff */
.L_x_105:
[----:B--2---:R2:W3:Y:S02]  /*a920*/  SYNCS.PHASECHK.TRANS64.TRYWAIT P0, [R0+URZ+0xd0], R2 ;  /* 0x0000d002000075a7 */ /* 0x0044e400080011ff */
[----:B---3--:R-:W-:Y:S05]  /*a930*/  @!P0 NANOSLEEP.SYNCS 0x989680 ;  /* 0x009896800000895d */ /* 0x008fea0003900000 */
[----:B------:R-:W3:Y:S02]  /*a940*/  @!P0 SYNCS.PHASECHK.TRANS64 P0, [R0+URZ+0xd0], R2 ;  /* 0x0000d002000085a7 */ /* 0x000ee400080010ff */
[----:B---3--:R-:W-:Y:S05]  /*a950*/  @!P0 BRA `(.L_x_105) ;  /* 0xfffffffc00f08947 */ /* 0x008fea000383ffff */
[----:B------:R-:W-:Y:S05]  /*a960*/  BRA `(.L_x_201) ;  /* 0xffffffac00d87947 */ /* 0x000fea000383ffff */
.L_x_116:
[----:B-1----:R1:W2:Y:S02]  /*a970*/  SYNCS.PHASECHK.TRANS64.TRYWAIT P1, [R3+URZ+0x80], R0 ;  /* 0x00008000030075a7 */ /* 0x0022a400080211ff */
[----:B--2---:R-:W-:Y:S05]  /*a980*/  @!P1 NANOSLEEP.SYNCS 0x989680 ;  /* 0x009896800000995d */ /* 0x004fea0003900000 */
[----:B------:R-:W2:Y:S02]  /*a990*/  @!P1 SYNCS.PHASECHK.TRANS64 P1, [R3+URZ+0x80], R0 ;  /* 0x00008000030095a7 */ /* 0x000ea400080210ff */
[----:B--2---:R-:W-:Y:S05]  /*a9a0*/  @!P1 BRA `(.L_x_116) ;  /* 0xfffffffc00f09947 */ /* 0x004fea000383ffff */
[----:B------:R-:W-:Y:S05]  /*a9b0*/  BRA `(.L_x_115) ;  /* 0xffffffb800f07947 */ /* 0x000fea000383ffff */
.L_x_118:
[----:B-1----:R1:W2:Y:S02]  /*a9c0*/  SYNCS.PHASECHK.TRANS64.TRYWAIT P0, [R111+URZ+0xf0], R4 ;  /* 0x0000f0046f0075a7 */ /* 0x0022a400080011ff */
[----:B--2---:R-:W-:Y:S05]  /*a9d0*/  @!P0 NANOSLEEP.SYNCS 0x989680 ;  /* 0x009896800000895d */ /* 0x004fea0003900000 */
[----:B------:R-:W2:Y:S02]  /*a9e0*/  @!P0 SYNCS.PHASECHK.TRANS64 P0, [R111+URZ+0xf0], R4 ;  /* 0x0000f0046f0085a7 */ /* 0x000ea400080010ff */
[----:B--2---:R-:W-:Y:S05]  /*a9f0*/  @!P0 BRA `(.L_x_118) ;  /* 0xfffffffc00f08947 */ /* 0x004fea000383ffff */
[----:B------:R-:W-:Y:S05]  /*aa00*/  BRA `(.L_x_117) ;  /* 0xffffffbc00447947 */ /* 0x000fea000383ffff */
.L_x_126:
[----:B--2---:R2:W3:Y:S02]  /*aa10*/  SYNCS.PHASECHK.TRANS64.TRYWAIT P0, [R0+URZ+0x80], R3 ;  /* 0x00008003000075a7 */ /* 0x0044e400080011ff */
[----:B---3--:R-:W-:Y:S05]  /*aa20*/  @!P0 NANOSLEEP.SYNCS 0x989680 ;  /* 0x009896800000895d */ /* 0x008fea0003900000 */
[----:B------:R-:W3:Y:S02]  /*aa30*/  @!P0 SYNCS.PHASECHK.TRANS64 P0, [R0+URZ+0x80], R3 ;  /* 0x00008003000085a7 */ /* 0x000ee400080010ff */
[----:B---3--:R-:W-:Y:S05]  /*aa40*/  @!P0 BRA `(.L_x_126) ;  /* 0xfffffffc00f08947 */ /* 0x008fea000383ffff */
[----:B------:R-:W-:Y:S05]  /*aa50*/  BRA `(.L_x_125) ;  /* 0xffffffc800487947 */ /* 0x000fea000383ffff */
.L_x_134:
[----:B--2---:R2:W3:Y:S02]  /*aa60*/  SYNCS.PHASECHK.TRANS64.TRYWAIT P0, [R0+URZ+0x80], R4 ;  /* 0x00008004000075a7 */ /* 0x0044e400080011ff */
[----:B---3--:R-:W-:Y:S05]  /*aa70*/  @!P0 NANOSLEEP.SYNCS 0x989680 ;  /* 0x009896800000895d */ /* 0x008fea0003900000 */
[----:B------:R-:W3:Y:S02]  /*aa80*/  @!P0 SYNCS.PHASECHK.TRANS64 P0, [R0+URZ+0x80], R4 ;  /* 0x00008004000085a7 */ /* 0x000ee400080010ff */
[----:B---3--:R-:W-:Y:S05]  /*aa90*/  @!P0 BRA `(.L_x_134) ;  /* 0xfffffffc00f08947 */ /* 0x008fea000383ffff */
[----:B------:R-:W-:Y:S05]  /*aaa0*/  BRA `(.L_x_133) ;  /* 0xffffffd4009c7947 */ /* 0x000fea000383ffff */
.L_x_142:
[----:B--2---:R2:W3:Y:S02]  /*aab0*/  SYNCS.PHASECHK.TRANS64.TRYWAIT P0, [R0+URZ+0x80], R4 ;  /* 0x00008004000075a7 */ /* 0x0044e400080011ff */
[----:B---3--:R-:W-:Y:S05]  /*aac0*/  @!P0 NANOSLEEP.SYNCS 0x989680 ;  /* 0x009896800000895d */ /* 0x008fea0003900000 */
[----:B------:R-:W3:Y:S02]  /*aad0*/  @!P0 SYNCS.PHASECHK.TRANS64 P0, [R0+URZ+0x80], R4 ;  /* 0x00008004000085a7 */ /* 0x000ee400080010ff */
[----:B---3--:R-:W-:Y:S05]  /*aae0*/  @!P0 BRA `(.L_x_142) ;  /* 0xfffffffc00f08947 */ /* 0x008fea000383ffff */
[----:B------:R-:W-:Y:S05]  /*aaf0*/  BRA `(.L_x_141) ;  /* 0xffffffe000f87947 */ /* 0x000fea000383ffff */
        .weak           $__internal_0_$__cuda_sm10x_tcgen05_guardrail_trap_col_being_dealloced_not_returned_by_alloc
        .type           $__internal_0_$__cuda_sm10x_tcgen05_guardrail_trap_col_being_dealloced_not_returned_by_alloc,@function
        .size           $__internal_0_$__cuda_sm10x_tcgen05_guardrail_trap_col_being_dealloced_not_returned_by_alloc,($__internal_1_$__cuda_sm10x_tcgen05_guardrail_trap_phase_invalid_during_alloc - $__internal_0_$__cuda_sm10x_tcgen05_guardrail_trap_col_being_dealloced_not_returned_by_alloc)
$__internal_0_$__cuda_sm10x_tcgen05_guardrail_trap_col_being_dealloced_not_returned_by_alloc:
[----:B------:R-:W-:Y:S05]  /*ab00*/  BPT.TRAP 0x1 ;  /* 0x000000040000795c */ /* 0x000fea0000300000 */
[----:B------:R-:W-:-:S04]  /*ab10*/  HFMA2 R3, -RZ, RZ, 0, 0 ;  /* 0x00000000ff037431 */ /* 0x000fc800000001ff */
[----:B------:R-:W-:Y:S05]  /*ab20*/  RET.REL.NODEC R2 `(_ZN7cutlass13device_kernelINS_4gemm6kernel13GemmUniversalIN4cute5tupleIJiiiiEEENS1_10collective13CollectiveMmaINS1_35MainloopSm100TmaUmmaWarpSpecializedILi8ELi2ELi4ENS5_IJNS4_1CILi2EEENSA_ILi1EEESC_EEEEENS5_IJNSA_ILi128EEENSA_ILi256EEESF_EEENS_12float_e5m2_tENS5_IJlSC_lEEESI_SJ_NS4_8TiledMMAINS4_8MMA_AtomIJNS4_10MMA_TraitsINS4_25SM100_MMA_F8F6F4_2x1SM_SSEJSI_SI_fSF_SG_NS4_17integral_constantINS4_4UMMA5MajorELSQ_0EEESR_NSO_INSP_7ScaleInELSS_0EEEST_EEEEEENS4_6LayoutINS5_IJSC_SC_SC_EEENS5_IJNSA_ILi0EEESY_SY_EEEEENS5_IJNS4_10UnderscoreES11_S11_EEEEENS4_18SM100_TMA_2SM_LOADENS4_14ComposedLayoutINS4_7SwizzleILi3ELi4ELi3EEENS4_18smem_ptr_flag_bitsILi8EEENSW_INS5_IJNSA_ILi8EEESF_EEENS5_IJSF_SC_EEEEEEEvNS4_8identityES14_S1E_vS1F_EENS_8epilogue10collective18CollectiveEpilogueINS1H_23Sm100TmaWarpSpecializedILi4ELi2ELi32ELb0ELb0EEEJNS5_IJNSA_ILi64EEESG_SF_EEENS5_IJNSW_IS1M_SC_EENSW_INS5_IJNSA_ILi32EEESB_EEENS5_IJSC_SF_EEEEEEEESI_SJ_SI_SJ_NS1H_6fusion15FusionCallbacksIS1L_NS1U_17LinearCombinationISI_fSI_fLNS_15FloatRoundStyleE2EEES1N_S1T_JEEENS4_5SM1004TMEM4LOAD26SM100_TMEM_LOAD_32dp32b32xENS4_13SM90_TMA_LOADENS15_INS16_ILi1ELi4ELi3EEES19_NSW_INS5_IJS1A_S1P_EEENS5_IJS1P_SC_EEEEEEENS4_39AutoVectorizingCopyWithAssumedAlignmentILi128EEENS4_14SM90_TMA_STOREES29_S2B_S2B_EEEvvEEEEvNT_6ParamsE) ;  /* 0xffffff5402347950 */ /* 0x000fea0003c3ffff */
        .weak           $__internal_1_$__cuda_sm10x_tcgen05_guardrail_trap_phase_invalid_during_alloc
        .type           $__internal_1_$__cuda_sm10x_tcgen05_guardrail_trap_phase_invalid_during_alloc,@function
        .size           $__internal_1_$__cuda_sm10x_tcgen05_guardrail_trap_phase_invalid_during_alloc,($__internal_2_$__cuda_sm10x_tcgen05_guardrail_trap_unallocated_columns_being_dealloced - $__internal_1_$__cuda_sm10x_tcgen05_guardrail_trap_phase_invalid_during_alloc)
$__internal_1_$__cuda_sm10x_tcgen05_guardrail_trap_phase_invalid_during_alloc:
[----:B------:R-:W-:Y:S05]  /*ab30*/  BPT.TRAP 0x1 ;  /* 0x000000040000795c */ /* 0x000fea0000300000 */
[----:B------:R-:W-:-:S04]  /*ab40*/  MOV R3, 0x0 ;  /* 0x0000000000037802 */ /* 0x000fc80000000f00 */
[----:B------:R-:W-:Y:S05]  /*ab50*/  RET.REL.NODEC R2 `(_ZN7cutlass13device_kernelINS_4gemm6kernel13GemmUniversalIN4cute5tupleIJiiiiEEENS1_10collective13CollectiveMmaINS1_35MainloopSm100TmaUmmaWarpSpecializedILi8ELi2ELi4ENS5_IJNS4_1CILi2EEENSA_ILi1EEESC_EEEEENS5_IJNSA_ILi128EEENSA_ILi256EEESF_EEENS_12float_e5m2_tENS5_IJlSC_lEEESI_SJ_NS4_8TiledMMAINS4_8MMA_AtomIJNS4_10MMA_TraitsINS4_25SM100_MMA_F8F6F4_2x1SM_SSEJSI_SI_fSF_SG_NS4_17integral_constantINS4_4UMMA5MajorELSQ_0EEESR_NSO_INSP_7ScaleInELSS_0EEEST_EEEEEENS4_6LayoutINS5_IJSC_SC_SC_EEENS5_IJNSA_ILi0EEESY_SY_EEEEENS5_IJNS4_10UnderscoreES11_S11_EEEEENS4_18SM100_TMA_2SM_LOADENS4_14ComposedLayoutINS4_7SwizzleILi3ELi4ELi3EEENS4_18smem_ptr_flag_bitsILi8EEENSW_INS5_IJNSA_ILi8EEESF_EEENS5_IJSF_SC_EEEEEEEvNS4_8identityES14_S1E_vS1F_EENS_8epilogue10collective18CollectiveEpilogueINS1H_23Sm100TmaWarpSpecializedILi4ELi2ELi32ELb0ELb0EEEJNS5_IJNSA_ILi64EEESG_SF_EEENS5_IJNSW_IS1M_SC_EENSW_INS5_IJNSA_ILi32EEESB_EEENS5_IJSC_SF_EEEEEEEESI_SJ_SI_SJ_NS1H_6fusion15FusionCallbacksIS1L_NS1U_17LinearCombinationISI_fSI_fLNS_15FloatRoundStyleE2EEES1N_S1T_JEEENS4_5SM1004TMEM4LOAD26SM100_TMEM_LOAD_32dp32b32xENS4_13SM90_TMA_LOADENS15_INS16_ILi1ELi4ELi3EEES19_NSW_INS5_IJS1A_S1P_EEENS5_IJS1P_SC_EEEEEEENS4_39AutoVectorizingCopyWithAssumedAlignmentILi128EEENS4_14SM90_TMA_STOREES29_S2B_S2B_EEEvvEEEEvNT_6ParamsE) ;  /* 0xffffff5402287950 */ /* 0x000fea0003c3ffff */
        .weak           $__internal_2_$__cuda_sm10x_tcgen05_guardrail_trap_unallocated_columns_being_dealloced
        .type           $__internal_2_$__cuda_sm10x_tcgen05_guardrail_trap_unallocated_columns_being_dealloced,@function
        .size           $__internal_2_$__cuda_sm10x_tcgen05_guardrail_trap_unallocated_columns_being_dealloced,(.L_x_203 - $__internal_2_$__cuda_sm10x_tcgen05_guardrail_trap_unallocated_columns_being_dealloced)
$__internal_2_$__cuda_sm10x_tcgen05_guardrail_trap_unallocated_columns_being_dealloced:
[----:B------:R-:W-:Y:S05]  /*ab60*/  BPT.TRAP 0x1 ;  /* 0x000000040000795c */ /* 0x000fea0000300000 */
[----:B------:R-:W-:-:S04]  /*ab70*/  HFMA2 R3, -RZ, RZ, 0, 0 ;  /* 0x00000000ff037431 */ /* 0x000fc800000001ff */
[----:B------:R-:W-:Y:S05]  /*ab80*/  RET.REL.NODEC R2 `(_ZN7cutlass13device_kernelINS_4gemm6kernel13GemmUniversalIN4cute5tupleIJiiiiEEENS1_10collective13CollectiveMmaINS1_35MainloopSm100TmaUmmaWarpSpecializedILi8ELi2ELi4ENS5_IJNS4_1CILi2EEENSA_ILi1EEESC_EEEEENS5_IJNSA_ILi128EEENSA_ILi256EEESF_EEENS_12float_e5m2_tENS5_IJlSC_lEEESI_SJ_NS4_8TiledMMAINS4_8MMA_AtomIJNS4_10MMA_TraitsINS4_25SM100_MMA_F8F6F4_2x1SM_SSEJSI_SI_fSF_SG_NS4_17integral_constantINS4_4UMMA5MajorELSQ_0EEESR_NSO_INSP_7ScaleInELSS_0EEEST_EEEEEENS4_6LayoutINS5_IJSC_SC_SC_EEENS5_IJNSA_ILi0EEESY_SY_EEEEENS5_IJNS4_10UnderscoreES11_S11_EEEEENS4_18SM100_TMA_2SM_LOADENS4_14ComposedLayoutINS4_7SwizzleILi3ELi4ELi3EEENS4_18smem_ptr_flag_bitsILi8EEENSW_INS5_IJNSA_ILi8EEESF_EEENS5_IJSF_SC_EEEEEEEvNS4_8identityES14_S1E_vS1F_EENS_8epilogue10collective18CollectiveEpilogueINS1H_23Sm100TmaWarpSpecializedILi4ELi2ELi32ELb0ELb0EEEJNS5_IJNSA_ILi64EEESG_SF_EEENS5_IJNSW_IS1M_SC_EENSW_INS5_IJNSA_ILi32EEESB_EEENS5_IJSC_SF_EEEEEEEESI_SJ_SI_SJ_NS1H_6fusion15FusionCallbacksIS1L_NS1U_17LinearCombinationISI_fSI_fLNS_15FloatRoundStyleE2EEES1N_S1T_JEEENS4_5SM1004TMEM4LOAD26SM100_TMEM_LOAD_32dp32b32xENS4_13SM90_TMA_LOADENS15_INS16_ILi1ELi4ELi3EEES19_NSW_INS5_IJS1A_S1P_EEENS5_IJS1P_SC_EEEEEEENS4_39AutoVectorizingCopyWithAssumedAlignmentILi128EEENS4_14SM90_TMA_STOREES29_S2B_S2B_EEEvvEEEEvNT_6ParamsE) ;  /* 0xffffff54021c7950 */ /* 0x000fea0003c3ffff */
.L_x_202:
[----:B------:R-:W-:-:S00]  /*ab90*/  BRA `(.L_x_202) ;  /* 0xfffffffc00fc7947 */ /* 0x000fc0000383ffff */
[----:B------:R-:W-:-:S00]  /*aba0*/  NOP ;  /* 0x0000000000007918 */ /* 0x000fc00000000000 */
        /* <DEDUP_REMOVED lines=13> */
.L_x_203:


//--------------------- .nv.global.init           --------------------------
	.section	.nv.global.init,"aw",@progbits
.nv.global.init:
	.type		$str$27,@object
	.size		$str$27,($str$28 - $str$27)
$str$27:
        /*0000*/ 	.byte	0x28, 0x61, 0x64, 0x64, 0x72, 0x65, 0x73, 0x73, 0x20, 0x26, 0x20, 0x6d, 0x61, 0x73, 0x6b, 0x29
        /*0010*/ 	.byte	0x20, 0x3d, 0x3d, 0x20, 0x30, 0x00
	.type		$str$28,@object
	.size		$str$28,($str$26 - $str$28)
$str$28:
        /*0016*/ 	.byte	0x2f, 0x74, 0x6d, 0x70, 0x2f, 0x63, 0x75, 0x74, 0x6c, 0x61, 0x73, 0x73, 0x5f, 0x73, 0x77, 0x65
        /*0026*/ 	.byte	0x65, 0x70, 0x5f, 0x73, 0x72, 0x63, 0x2f, 0x69, 0x6e, 0x63, 0x6c, 0x75, 0x64, 0x65, 0x2f, 0x63
        /*0036*/ 	.byte	0x75, 0x74, 0x65, 0x2f, 0x70, 0x6f, 0x69, 0x6e, 0x74, 0x65, 0x72, 0x5f, 0x66, 0x6c, 0x61, 0x67
        /*0046*/ 	.byte	0x67, 0x65, 0x64, 0x2e, 0x68, 0x70, 0x70, 0x00
	.type		$str$26,@object
	.size		$str$26,($str$25 - $str$26)
$str$26:
        /*004e*/ 	.byte	0x2f, 0x74, 0x6d, 0x70, 0x2f, 0x63, 0x75, 0x74, 0x6c, 0x61, 0x73, 0x73, 0x5f, 0x73, 0x77, 0x65
        /*005e*/ 	.byte	0x65, 0x70, 0x5f, 0x73, 0x72, 0x63, 0x2f, 0x69, 0x6e, 0x63, 0x6c, 0x75, 0x64, 0x65, 0x2f, 0x63
        /*006e*/ 	.byte	0x75, 0x74, 0x65, 0x2f, 0x61, 0x74, 0x6f, 0x6d, 0x2f, 0x63, 0x6f, 0x70, 0x79, 0x5f, 0x74, 0x72
        /*007e*/ 	.byte	0x61, 0x69, 0x74, 0x73, 0x5f, 0x73, 0x6d, 0x31, 0x30, 0x30, 0x2e, 0x68, 0x70, 0x70, 0x00
	.type		$str$25,@object
	.size		$str$25,(__unnamed_1 - $str$25)
$str$25:
        /*008d*/ 	.byte	0x28, 0x28, 0x75, 0x69, 0x6e, 0x74, 0x33, 0x32, 0x5f, 0x74, 0x28, 0x74, 0x68, 0x72, 0x65, 0x61
        /*009d*/ 	.byte	0x64, 0x49, 0x64, 0x78, 0x2e, 0x78, 0x29, 0x20, 0x2f, 0x20, 0x33, 0x32, 0x29, 0x20, 0x25, 0x20
        /*00ad*/ 	.byte	0x34, 0x29, 0x20, 0x3d, 0x3d, 0x20, 0x28, 0x28, 0x28, 0x74, 0x6d, 0x65, 0x6d, 0x5f, 0x61, 0x64
        /*00bd*/ 	.byte	0x64, 0x72, 0x20, 0x3e, 0x3e, 0x20, 0x31, 0x36, 0x29, 0x20, 0x2f, 0x20, 0x33, 0x32, 0x29, 0x20
        /*00cd*/ 	.byte	0x25, 0x20, 0x34, 0x29, 0x00
	.type		__unnamed_1,@object
	.size		__unnamed_1,(__unnamed_2 - __unnamed_1)
__unnamed_1:
        /*00d2*/ 	.byte	0x61, 0x75, 0x74, 0x6f, 0x20, 0x63, 0x75, 0x74, 0x65, 0x3a, 0x3a, 0x61, 0x73, 0x5f, 0x70, 0x6f
        /* <DEDUP_REMOVED lines=24> */
        /*0262*/ 	.byte	0x3a, 0x3a, 0x43, 0x3c, 0x34, 0x30, 0x39, 0x36, 0x3e, 0x3e, 0x3e, 0x3e, 0x5d, 0x00
	.type		__unnamed_2,@object
	.size		__unnamed_2,(__unnamed_3 - __unnamed_2)
__unnamed_2:
        /* <DEDUP_REMOVED lines=26> */
	.type		__unnamed_3,@object
	.size		__unnamed_3,(.L_3 - __unnamed_3)
__unnamed_3:
        /* <DEDUP_REMOVED lines=40> */
        /*068e*/ 	.byte	0x74, 0x65, 0x3a, 0x3a, 0x43, 0x3c, 0x30, 0x3e, 0x3e, 0x3e, 0x3e, 0x5d, 0x00
.L_3:


//--------------------- .nv.shared._ZN7cutlass13device_kernelINS_4gemm6kernel13GemmUniversalIN4cute5tupleIJiiiiEEENS1_10collective13CollectiveMmaINS1_35MainloopSm100TmaUmmaWarpSpecializedILi8ELi2ELi4ENS5_IJNS4_1CILi2EEENSA_ILi1EEESC_EEEEENS5_IJNSA_ILi128EEENSA_ILi256EEESF_EEENS_12float_e5m2_tENS5_IJlSC_lEEESI_SJ_NS4_8TiledMMAINS4_8MMA_AtomIJNS4_10MMA_TraitsINS4_25SM100_MMA_F8F6F4_2x1SM_SSEJSI_SI_fSF_SG_NS4_17integral_constantINS4_4UMMA5MajorELSQ_0EEESR_NSO_INSP_7ScaleInELSS_0EEEST_EEEEEENS4_6LayoutINS5_IJSC_SC_SC_EEENS5_IJNSA_ILi0EEESY_SY_EEEEENS5_IJNS4_10UnderscoreES11_S11_EEEEENS4_18SM100_TMA_2SM_LOADENS4_14ComposedLayoutINS4_7SwizzleILi3ELi4ELi3EEENS4_18smem_ptr_flag_bitsILi8EEENSW_INS5_IJNSA_ILi8EEESF_EEENS5_IJSF_SC_EEEEEEEvNS4_8identityES14_S1E_vS1F_EENS_8epilogue10collective18CollectiveEpilogueINS1H_23Sm100TmaWarpSpecializedILi4ELi2ELi32ELb0ELb0EEEJNS5_IJNSA_ILi64EEESG_SF_EEENS5_IJNSW_IS1M_SC_EENSW_INS5_IJNSA_ILi32EEESB_EEENS5_IJSC_SF_EEEEEEEESI_SJ_SI_SJ_NS1H_6fusion15FusionCallbacksIS1L_NS1U_17LinearCombinationISI_fSI_fLNS_15FloatRoundStyleE2EEES1N_S1T_JEEENS4_5SM1004TMEM4LOAD26SM100_TMEM_LOAD_32dp32b32xENS4_13SM90_TMA_LOADENS15_INS16_ILi1ELi4ELi3EEES19_NSW_INS5_IJS1A_S1P_EEENS5_IJS1P_SC_EEEEEEENS4_39AutoVectorizingCopyWithAssumedAlignmentILi128EEENS4_14SM90_TMA_STOREES29_S2B_S2B_EEEvvEEEEvNT_6ParamsE --------------------------
	.section	.nv.shared._ZN7cutlass13device_kernelINS_4gemm6kernel13GemmUniversalIN4cute5tupleIJiiiiEEENS1_10collective13CollectiveMmaINS1_35MainloopSm100TmaUmmaWarpSpecializedILi8ELi2ELi4ENS5_IJNS4_1CILi2EEENSA_ILi1EEESC_EEEEENS5_IJNSA_ILi128EEENSA_ILi256EEESF_EEENS_12float_e5m2_tENS5_IJlSC_lEEESI_SJ_NS4_8TiledMMAINS4_8MMA_AtomIJNS4_10MMA_TraitsINS4_25SM100_MMA_F8F6F4_2x1SM_SSEJSI_SI_fSF_SG_NS4_17integral_constantINS4_4UMMA5MajorELSQ_0EEESR_NSO_INSP_7ScaleInELSS_0EEEST_EEEEEENS4_6LayoutINS5_IJSC_SC_SC_EEENS5_IJNSA_ILi0EEESY_SY_EEEEENS5_IJNS4_10UnderscoreES11_S11_EEEEENS4_18SM100_TMA_2SM_LOADENS4_14ComposedLayoutINS4_7SwizzleILi3ELi4ELi3EEENS4_18smem_ptr_flag_bitsILi8EEENSW_INS5_IJNSA_ILi8EEESF_EEENS5_IJSF_SC_EEEEEEEvNS4_8identityES14_S1E_vS1F_EENS_8epilogue10collective18CollectiveEpilogueINS1H_23Sm100TmaWarpSpecializedILi4ELi2ELi32ELb0ELb0EEEJNS5_IJNSA_ILi64EEESG_SF_EEENS5_IJNSW_IS1M_SC_EENSW_INS5_IJNSA_ILi32EEESB_EEENS5_IJSC_SF_EEEEEEEESI_SJ_SI_SJ_NS1H_6fusion15FusionCallbacksIS1L_NS1U_17LinearCombinationISI_fSI_fLNS_15FloatRoundStyleE2EEES1N_S1T_JEEENS4_5SM1004TMEM4LOAD26SM100_TMEM_LOAD_32dp32b32xENS4_13SM90_TMA_LOADENS15_INS16_ILi1ELi4ELi3EEES19_NSW_INS5_IJS1A_S1P_EEENS5_IJS1P_SC_EEEEEEENS4_39AutoVectorizingCopyWithAssumedAlignmentILi128EEENS4_14SM90_TMA_STOREES29_S2B_S2B_EEEvvEEEEvNT_6ParamsE,"aw",@nobits
	.sectionflags	@""
	.align	16
	.zero		1024


//--------------------- .nv.shared.reserved.0     --------------------------
	.section	.nv.shared.reserved.0,"aw",@nobits
	.weak		__nv_reservedSMEM_offset_0_alias
	.size		__nv_reservedSMEM_offset_0_alias, 0, 64
	.other		__nv_reservedSMEM_offset_0_alias,@"STO_CUDA_RESERVED_SHARED STV_DEFAULT"
__nv_reservedSMEM_offset_0_alias:
	.zero		0
.nv.shared.reserved.0:
	.zero		64
	.weak		__nv_reservedSMEM_tcgen05_partition
	.type		__nv_reservedSMEM_tcgen05_partition,@object
	.size		__nv_reservedSMEM_tcgen05_partition,(.L_0 - __nv_reservedSMEM_tcgen05_partition)
__nv_reservedSMEM_tcgen05_partition:
	.zero		32
.L_0:


//--------------------- .nv.global                --------------------------
	.section	.nv.global,"aw",@nobits
.nv.global:
	.type		_ZN40_INTERNAL_c16cbc0c_4_k_cu_e2cc3680_206664cute1_E,@object
	.size		_ZN40_INTERNAL_c16cbc0c_4_k_cu_e2cc3680_206664cute1_E,(_ZN40_INTERNAL_c16cbc0c_4_k_cu_e2cc3680_206664cuda3std3__45__cpo6cbeginE - _ZN40_INTERNAL_c16cbc0c_4_k_cu_e2cc3680_206664cute1_E)
_ZN40_INTERNAL_c16cbc0c_4_k_cu_e2cc3680_206664cute1_E:
	.zero		1
	.type		_ZN40_INTERNAL_c16cbc0c_4_k_cu_e2cc3680_206664cuda3std3__45__cpo6cbeginE,@object
	.size		_ZN40_INTERNAL_c16cbc0c_4_k_cu_e2cc3680_206664cuda3std3__45__cpo6cbeginE,(_ZN40_INTERNAL_c16cbc0c_4_k_cu_e2cc3680_206664cuda3std3__48in_placeE - _ZN40_INTERNAL_c16cbc0c_4_k_cu_e2cc3680_206664cuda3std3__45__cpo6cbeginE)
_ZN40_INTERNAL_c16cbc0c_4_k_cu_e2cc3680_206664cuda3std3__45__cpo6cbeginE:
	.zero		1
	.type		_ZN40_INTERNAL_c16cbc0c_4_k_cu_e2cc3680_206664cuda3std3__48in_placeE,@object
	.size		_ZN40_INTERNAL_c16cbc0c_4_k_cu_e2cc3680_206664cuda3std3__48in_placeE,(_ZN40_INTERNAL_c16cbc0c_4_k_cu_e2cc3680_206664cuda3std6ranges3__45__cpo9iter_moveE - _ZN40_INTERNAL_c16cbc0c_4_k_cu_e2cc3680_206664cuda3std3__48in_placeE)
_ZN40_INTERNAL_c16cbc0c_4_k_cu_e2cc3680_206664cuda3std3__48in_placeE:
	.zero		1
	.type		_ZN40_INTERNAL_c16cbc0c_4_k_cu_e2cc3680_206664cuda3std6ranges3__45__cpo9iter_moveE,@object
	.size		_ZN40_INTERNAL_c16cbc0c_4_k_cu_e2cc3680_206664cuda3std6ranges3__45__cpo9iter_moveE,(_ZN40_INTERNAL_c16cbc0c_4_k_cu_e2cc3680_206664cuda3std3__45__cpo5beginE - _ZN40_INTERNAL_c16cbc0c_4_k_cu_e2cc3680_206664cuda3std6ranges3__45__cpo9iter_moveE)
_ZN40_INTERNAL_c16cbc0c_4_k_cu_e2cc3680_206664cuda3std6ranges3__45__cpo9iter_moveE:
	.zero		1
	.type		_ZN40_INTERNAL_c16cbc0c_4_k_cu_e2cc3680_206664cuda3std3__45__cpo5beginE,@object
	.size		_ZN40_INTERNAL_c16cbc0c_4_k_cu_e2cc3680_206664cuda3std3__45__cpo5beginE,(_ZN40_INTERNAL_c16cbc0c_4_k_cu_e2cc3680_206664cuda3std3__442_GLOBAL__N__c16cbc0c_4_k_cu_e2cc3680_206666ignoreE - _ZN40_INTERNAL_c16cbc0c_4_k_cu_e2cc3680_206664cuda3std3__45__cpo5beginE)
_ZN40_INTERNAL_c16cbc0c_4_k_cu_e2cc3680_206664cuda3std3__45__cpo5beginE:
	.zero		1
	.type		_ZN40_INTERNAL_c16cbc0c_4_k_cu_e2cc3680_206664cuda3std3__442_GLOBAL__N__c16cbc0c_4_k_cu_e2cc3680_206666ignoreE,@object
	.size		_ZN40_INTERNAL_c16cbc0c_4_k_cu_e2cc3680_206664cuda3std3__442_GLOBAL__N__c16cbc0c_4_k_cu_e2cc3680_206666ignoreE,(_ZN40_INTERNAL_c16cbc0c_4_k_cu_e2cc3680_206664cute7productE - _ZN40_INTERNAL_c16cbc0c_4_k_cu_e2cc3680_206664cuda3std3__442_GLOBAL__N__c16cbc0c_4_k_cu_e2cc3680_206666ignoreE)
_ZN40_INTERNAL_c16cbc0c_4_k_cu_e2cc3680_206664cuda3std3__442_GLOBAL__N__c16cbc0c_4_k_cu_e2cc3680_206666ignoreE:
	.zero		1
	.type		_ZN40_INTERNAL_c16cbc0c_4_k_cu_e2cc3680_206664cute7productE,@object
	.size		_ZN40_INTERNAL_c16cbc0c_4_k_cu_e2cc3680_206664cute7productE,(_ZN40_INTERNAL_c16cbc0c_4_k_cu_e2cc3680_206664cuda3std3__45__cpo3endE - _ZN40_INTERNAL_c16cbc0c_4_k_cu_e2cc3680_206664cute7productE)
_ZN40_INTERNAL_c16cbc0c_4_k_cu_e2cc3680_206664cute7productE:
	.zero		1
	.type		_ZN40_INTERNAL_c16cbc0c_4_k_cu_e2cc3680_206664cuda3std3__45__cpo3endE,@object
	.size		_ZN40_INTERNAL_c16cbc0c_4_k_cu_e2cc3680_206664cuda3std3__45__cpo3endE,(_ZN40_INTERNAL_c16cbc0c_4_k_cu_e2cc3680_206664cuda3std3__419piecewise_constructE - _ZN40_INTERNAL_c16cbc0c_4_k_cu_e2cc3680_206664cuda3std3__45__cpo3endE)
_ZN40_INTERNAL_c16cbc0c_4_k_cu_e2cc3680_206664cuda3std3__45__cpo3endE:
	.zero		1
	.type		_ZN40_INTERNAL_c16cbc0c_4_k_cu_e2cc3680_206664cuda3std3__419piecewise_constructE,@object
	.size		_ZN40_INTERNAL_c16cbc0c_4_k_cu_e2cc3680_206664cuda3std3__419piecewise_constructE,(_ZN40_INTERNAL_c16cbc0c_4_k_cu_e2cc3680_206664cuda3std3__45__cpo4cendE - _ZN40_INTERNAL_c16cbc0c_4_k_cu_e2cc3680_206664cuda3std3__419piecewise_constructE)
_ZN40_INTERNAL_c16cbc0c_4_k_cu_e2cc3680_206664cuda3std3__419piecewise_constructE:
	.zero		1
	.type		_ZN40_INTERNAL_c16cbc0c_4_k_cu_e2cc3680_206664cuda3std3__45__cpo4cendE,@object
	.size		_ZN40_INTERNAL_c16cbc0c_4_k_cu_e2cc3680_206664cuda3std3__45__cpo4cendE,(_ZN40_INTERNAL_c16cbc0c_4_k_cu_e2cc3680_206664cuda3std6ranges3__45__cpo4swapE - _ZN40_INTERNAL_c16cbc0c_4_k_cu_e2cc3680_206664cuda3std3__45__cpo4cendE)
_ZN40_INTERNAL_c16cbc0c_4_k_cu_e2cc3680_206664cuda3std3__45__cpo4cendE:
	.zero		1
	.type		_ZN40_INTERNAL_c16cbc0c_4_k_cu_e2cc3680_206664cuda3std6ranges3__45__cpo4swapE,@object
	.size		_ZN40_INTERNAL_c16cbc0c_4_k_cu_e2cc3680_206664cuda3std6ranges3__45__cpo4swapE,(.L_11 - _ZN40_INTERNAL_c16cbc0c_4_k_cu_e2cc3680_206664cuda3std6ranges3__45__cpo4swapE)
_ZN40_INTERNAL_c16cbc0c_4_k_cu_e2cc3680_206664cuda3std6ranges3__45__cpo4swapE:
	.zero		1
.L_11:


//--------------------- .nv.constant0._ZN7cutlass13device_kernelINS_4gemm6kernel13GemmUniversalIN4cute5tupleIJiiiiEEENS1_10collective13CollectiveMmaINS1_35MainloopSm100TmaUmmaWarpSpecializedILi8ELi2ELi4ENS5_IJNS4_1CILi2EEENSA_ILi1EEESC_EEEEENS5_IJNSA_ILi128EEENSA_ILi256EEESF_EEENS_12float_e5m2_tENS5_IJlSC_lEEESI_SJ_NS4_8TiledMMAINS4_8MMA_AtomIJNS4_10MMA_TraitsINS4_25SM100_MMA_F8F6F4_2x1SM_SSEJSI_SI_fSF_SG_NS4_17integral_constantINS4_4UMMA5MajorELSQ_0EEESR_NSO_INSP_7ScaleInELSS_0EEEST_EEEEEENS4_6LayoutINS5_IJSC_SC_SC_EEENS5_IJNSA_ILi0EEESY_SY_EEEEENS5_IJNS4_10UnderscoreES11_S11_EEEEENS4_18SM100_TMA_2SM_LOADENS4_14ComposedLayoutINS4_7SwizzleILi3ELi4ELi3EEENS4_18smem_ptr_flag_bitsILi8EEENSW_INS5_IJNSA_ILi8EEESF_EEENS5_IJSF_SC_EEEEEEEvNS4_8identityES14_S1E_vS1F_EENS_8epilogue10collective18CollectiveEpilogueINS1H_23Sm100TmaWarpSpecializedILi4ELi2ELi32ELb0ELb0EEEJNS5_IJNSA_ILi64EEESG_SF_EEENS5_IJNSW_IS1M_SC_EENSW_INS5_IJNSA_ILi32EEESB_EEENS5_IJSC_SF_EEEEEEEESI_SJ_SI_SJ_NS1H_6fusion15FusionCallbacksIS1L_NS1U_17LinearCombinationISI_fSI_fLNS_15FloatRoundStyleE2EEES1N_S1T_JEEENS4_5SM1004TMEM4LOAD26SM100_TMEM_LOAD_32dp32b32xENS4_13SM90_TMA_LOADENS15_INS16_ILi1ELi4ELi3EEES19_NSW_INS5_IJS1A_S1P_EEENS5_IJS1P_SC_EEEEEEENS4_39AutoVectorizingCopyWithAssumedAlignmentILi128EEENS4_14SM90_TMA_STOREES29_S2B_S2B_EEEvvEEEEvNT_6ParamsE --------------------------
	.section	.nv.constant0._ZN7cutlass13device_kernelINS_4gemm6kernel13GemmUniversalIN4cute5tupleIJiiiiEEENS1_10collective13CollectiveMmaINS1_35MainloopSm100TmaUmmaWarpSpecializedILi8ELi2ELi4ENS5_IJNS4_1CILi2EEENSA_ILi1EEESC_EEEEENS5_IJNSA_ILi128EEENSA_ILi256EEESF_EEENS_12float_e5m2_tENS5_IJlSC_lEEESI_SJ_NS4_8TiledMMAINS4_8MMA_AtomIJNS4_10MMA_TraitsINS4_25SM100_MMA_F8F6F4_2x1SM_SSEJSI_SI_fSF_SG_NS4_17integral_constantINS4_4UMMA5MajorELSQ_0EEESR_NSO_INSP_7ScaleInELSS_0EEEST_EEEEEENS4_6LayoutINS5_IJSC_SC_SC_EEENS5_IJNSA_ILi0EEESY_SY_EEEEENS5_IJNS4_10UnderscoreES11_S11_EEEEENS4_18SM100_TMA_2SM_LOADENS4_14ComposedLayoutINS4_7SwizzleILi3ELi4ELi3EEENS4_18smem_ptr_flag_bitsILi8EEENSW_INS5_IJNSA_ILi8EEESF_EEENS5_IJSF_SC_EEEEEEEvNS4_8identityES14_S1E_vS1F_EENS_8epilogue10collective18CollectiveEpilogueINS1H_23Sm100TmaWarpSpecializedILi4ELi2ELi32ELb0ELb0EEEJNS5_IJNSA_ILi64EEESG_SF_EEENS5_IJNSW_IS1M_SC_EENSW_INS5_IJNSA_ILi32EEESB_EEENS5_IJSC_SF_EEEEEEEESI_SJ_SI_SJ_NS1H_6fusion15FusionCallbacksIS1L_NS1U_17LinearCombinationISI_fSI_fLNS_15FloatRoundStyleE2EEES1N_S1T_JEEENS4_5SM1004TMEM4LOAD26SM100_TMEM_LOAD_32dp32b32xENS4_13SM90_TMA_LOADENS15_INS16_ILi1ELi4ELi3EEES19_NSW_INS5_IJS1A_S1P_EEENS5_IJS1P_SC_EEEEEEENS4_39AutoVectorizingCopyWithAssumedAlignmentILi128EEENS4_14SM90_TMA_STOREES29_S2B_S2B_EEEvvEEEEvNT_6ParamsE,"a",@progbits
	.sectionflags	@""
	.align	4
.nv.constant0._ZN7cutlass13device_kernelINS_4gemm6kernel13GemmUniversalIN4cute5tupleIJiiiiEEENS1_10collective13CollectiveMmaINS1_35MainloopSm100TmaUmmaWarpSpecializedILi8ELi2ELi4ENS5_IJNS4_1CILi2EEENSA_ILi1EEESC_EEEEENS5_IJNSA_ILi128EEENSA_ILi256EEESF_EEENS_12float_e5m2_tENS5_IJlSC_lEEESI_SJ_NS4_8TiledMMAINS4_8MMA_AtomIJNS4_10MMA_TraitsINS4_25SM100_MMA_F8F6F4_2x1SM_SSEJSI_SI_fSF_SG_NS4_17integral_constantINS4_4UMMA5MajorELSQ_0EEESR_NSO_INSP_7ScaleInELSS_0EEEST_EEEEEENS4_6LayoutINS5_IJSC_SC_SC_EEENS5_IJNSA_ILi0EEESY_SY_EEEEENS5_IJNS4_10UnderscoreES11_S11_EEEEENS4_18SM100_TMA_2SM_LOADENS4_14ComposedLayoutINS4_7SwizzleILi3ELi4ELi3EEENS4_18smem_ptr_flag_bitsILi8EEENSW_INS5_IJNSA_ILi8EEESF_EEENS5_IJSF_SC_EEEEEEEvNS4_8identityES14_S1E_vS1F_EENS_8epilogue10collective18CollectiveEpilogueINS1H_23Sm100TmaWarpSpecializedILi4ELi2ELi32ELb0ELb0EEEJNS5_IJNSA_ILi64EEESG_SF_EEENS5_IJNSW_IS1M_SC_EENSW_INS5_IJNSA_ILi32EEESB_EEENS5_IJSC_SF_EEEEEEEESI_SJ_SI_SJ_NS1H_6fusion15FusionCallbacksIS1L_NS1U_17LinearCombinationISI_fSI_fLNS_15FloatRoundStyleE2EEES1N_S1T_JEEENS4_5SM1004TMEM4LOAD26SM100_TMEM_LOAD_32dp32b32xENS4_13SM90_TMA_LOADENS15_INS16_ILi1ELi4ELi3EEES19_NSW_INS5_IJS1A_S1P_EEENS5_IJS1P_SC_EEEEEEENS4_39AutoVectorizingCopyWithAssumedAlignmentILi128EEENS4_14SM90_TMA_STOREES29_S2B_S2B_EEEvvEEEEvNT_6ParamsE:
	.zero		2944


//--------------------- SYMBOLS --------------------------

	.type		.nv.reservedSmem.offset0,@object
	.size		.nv.reservedSmem.offset0,0x4
	.type		.nv.reservedSmem.cap,@object
	.size		.nv.reservedSmem.cap,0x4
	.type		__assertfail,@function
